def gluon_wgmma(
    a_ptr,
    b_ptr,
    c_ptr,
    M,
    N,
    K,
    stride_am,
    stride_bk,
    stride_cm,
    BLOCK_M: gl.constexpr,
    BLOCK_N: gl.constexpr,
    BLOCK_K: gl.constexpr,
    DTYPE: gl.constexpr,
    A_LAYOUT: gl.constexpr,
    B_LAYOUT: gl.constexpr,
    C_LAYOUT: gl.constexpr,
    B_SHAPE: gl.constexpr,
    TRANS_B: gl.constexpr,
    NUM_BUFFERS: gl.constexpr,
    NUM_WARPS: gl.constexpr,
):
    a_desc = tma.make_tensor_descriptor(
        a_ptr, [M, K], [stride_am, 1], [BLOCK_M, BLOCK_K], A_LAYOUT
    )
    b_desc = tma.make_tensor_descriptor(
        b_ptr,
        [N, K] if TRANS_B else [K, N],
        [stride_bk, 1],
        B_SHAPE,
        B_LAYOUT,
    )
    c_desc = tma.make_tensor_descriptor(
        c_ptr, [M, N], [stride_cm, 1], [BLOCK_M, BLOCK_N], C_LAYOUT
    )

    a_bufs = gl.allocate_shared_memory(
        DTYPE, [NUM_BUFFERS, BLOCK_M, BLOCK_K], A_LAYOUT
    )
    b_bufs = gl.allocate_shared_memory(DTYPE, [NUM_BUFFERS] + B_SHAPE, B_LAYOUT)

    pid_m = gl.program_id(0)
    pid_n = gl.program_id(1)
    off_m = pid_m * BLOCK_M
    off_n = pid_n * BLOCK_N

    mma_layout: gl.constexpr = pick_wgmma_layout(DTYPE, BLOCK_M, BLOCK_N, NUM_WARPS)
    acc = warpgroup_mma_init(
        gl.zeros((BLOCK_M, BLOCK_N), dtype=gl.float32, layout=mma_layout)
    )

    bars = gl.allocate_shared_memory(
        gl.int64, [NUM_BUFFERS, 1], mbarrier.MBarrierLayout()
    )
    for i in gl.static_range(NUM_BUFFERS):
        mbarrier.init(bars.index(i), count=1)
    idx = 0
    phase = 0

    for k in range(0, K, BLOCK_K):
        a = a_bufs.index(idx)
        b = b_bufs.index(idx)
        bar = bars.index(idx)
        mbarrier.expect(bar, a_desc.block_type.nbytes + b_desc.block_type.nbytes)
        tma.async_copy_global_to_shared(a_desc, [off_m, k], bar, a)
        tma.async_copy_global_to_shared(
            b_desc, [off_n, k] if TRANS_B else [k, off_n], bar, b
        )
        mbarrier.wait(bar, phase=phase)

        if TRANS_B:
            b = b.permute((1, 0))
        acc = warpgroup_mma_wait(num_outstanding=0, deps=(acc,))
        acc = warpgroup_mma(a, b, acc, is_async=True)

        idx += 1
        if idx == NUM_BUFFERS:
            idx = 0
            phase ^= 1

    acc = warpgroup_mma_wait(num_outstanding=0, deps=(acc,))
    for i in gl.static_range(NUM_BUFFERS):
        mbarrier.invalidate(bars.index(i))

    c_smem = gl.allocate_shared_memory(DTYPE, [BLOCK_M, BLOCK_N], C_LAYOUT)
    c_smem.store(acc.to(DTYPE))
    fence_async_shared()
    tma.async_copy_shared_to_global(c_desc, [off_m, off_n], c_smem)
    tma.store_wait(pendings=0)

# config = {"BLOCK_K": 32, "BLOCK_M": 128, "BLOCK_N": 256, "arch": "sm_90", "dtype": "fp16", "num_buffers": 4, "num_warps": 8, "trans_b": 1}
# arch = sm_90


// ===== COMPILED SASS (sm_90a) =====

	.target	sm_90a

	.elftype	@"ET_EXEC"


//--------------------- .note.nv.tkinfo           --------------------------
	.section	.note.nv.tkinfo,"",@"SHT_NOTE"
	.sectionflags	@"SHF_NOTE_NV_TKINFO"
	.tkinfo
        /*0018*/ 	.word	0x00000002
        /*0030*/ 	.string	""
        /*0030*/ 	.string	"ptxas"
        /*0030*/ 	.string	"Cuda compilation tools, release 13.0, V13.0.88"
        /*0030*/ 	.string	"Build cuda_13.0.r13.0/compiler.36424714_0"
        /*0030*/ 	.string	"-v  -suppress-debug-info  -lineinfo  -arch sm_90a "



//--------------------- .note.nv.cuinfo           --------------------------
	.section	.note.nv.cuinfo,"",@"SHT_NOTE"
	.sectionflags	@"SHF_NOTE_NV_CUINFO"
        /*0018*/ 	.short	0x0002
        /*001a*/ 	.short	0x005a
        /*001c*/ 	.short	0x0082
	.zero		2


//--------------------- .nv.info                  --------------------------
	.section	.nv.info,"",@"SHT_CUDA_INFO"
	.align	4


	//----- nvinfo : EIATTR_REGCOUNT
	.align		4
        /*0000*/ 	.byte	0x04, 0x2f
        /*0002*/ 	.short	(.L_1 - .L_0)
	.align		4
.L_0:
        /*0004*/ 	.word	index@(gluon_wgmma)
        /*0008*/ 	.word	0x0000009a


	//----- nvinfo : EIATTR_FRAME_SIZE
	.align		4
.L_1:
        /*000c*/ 	.byte	0x04, 0x11
        /*000e*/ 	.short	(.L_3 - .L_2)
	.align		4
.L_2:
        /*0010*/ 	.word	index@(gluon_wgmma)
        /*0014*/ 	.word	0x00000000


	//----- nvinfo : EIATTR_MIN_STACK_SIZE
	.align		4
.L_3:
        /*0018*/ 	.byte	0x04, 0x12
        /*001a*/ 	.short	(.L_5 - .L_4)
	.align		4
.L_4:
        /*001c*/ 	.word	index@(gluon_wgmma)
        /*0020*/ 	.word	0x00000000
.L_5:


//--------------------- .nv.compat                --------------------------
	.section	.nv.compat,"",@"SHT_CUDA_COMPAT_INFO"
	.align	4
        /*0000*/ 	.byte	0x02, 0x09, 0x01, 0x00, 0x02, 0x02, 0x04, 0x00, 0x02, 0x05, 0x05, 0x00, 0x03, 0x07, 0x01, 0x01
        /*0010*/ 	.byte	0x02, 0x03, 0x03, 0x00, 0x02, 0x06, 0x01, 0x00, 0x04, 0x0b, 0x08, 0x00, 0x00, 0x00, 0x00, 0x00
        /*0020*/ 	.byte	0x00, 0x00, 0x00, 0x00


//--------------------- .nv.info.gluon_wgmma      --------------------------
	.section	.nv.info.gluon_wgmma,"",@"SHT_CUDA_INFO"
	.sectionflags	@""
	.align	4


	//----- nvinfo : EIATTR_CUDA_API_VERSION
	.align		4
        /*0000*/ 	.byte	0x04, 0x37
        /*0002*/ 	.short	(.L_7 - .L_6)
.L_6:
        /*0004*/ 	.word	0x00000082


	//----- nvinfo : EIATTR_KPARAM_INFO
	.align		4
.L_7:
        /*0008*/ 	.byte	0x04, 0x17
        /*000a*/ 	.short	(.L_9 - .L_8)
.L_8:
        /*000c*/ 	.word	0x00000000
        /*0010*/ 	.short	0x000a
        /*0012*/ 	.short	0x0048
        /*0014*/ 	.byte	0x00, 0xf4, 0x21, 0x00


	//----- nvinfo : EIATTR_KPARAM_INFO
	.align		4
.L_9:
        /*0018*/ 	.byte	0x04, 0x17
        /*001a*/ 	.short	(.L_11 - .L_10)
.L_10:
        /*001c*/ 	.word	0x00000000
        /*0020*/ 	.short	0x0009
        /*0022*/ 	.short	0x0040
        /*0024*/ 	.byte	0x00, 0xf4, 0x21, 0x00


	//----- nvinfo : EIATTR_KPARAM_INFO
	.align		4
.L_11:
        /*0028*/ 	.byte	0x04, 0x17
        /*002a*/ 	.short	(.L_13 - .L_12)
.L_12:
        /*002c*/ 	.word	0x00000000
        /*0030*/ 	.short	0x0008
        /*0032*/ 	.short	0x0038
        /*0034*/ 	.byte	0x00, 0xf0, 0x21, 0x00


	//----- nvinfo : EIATTR_KPARAM_INFO
	.align		4
.L_13:
        /*0038*/ 	.byte	0x04, 0x17
        /*003a*/ 	.short	(.L_15 - .L_14)
.L_14:
        /*003c*/ 	.word	0x00000000
        /*0040*/ 	.short	0x0007
        /*0042*/ 	.short	0x0030
        /*0044*/ 	.byte	0x00, 0xf0, 0x21, 0x00


	//----- nvinfo : EIATTR_KPARAM_INFO
	.align		4
.L_15:
        /*0048*/ 	.byte	0x04, 0x17
        /*004a*/ 	.short	(.L_17 - .L_16)
.L_16:
        /*004c*/ 	.word	0x00000000
        /*0050*/ 	.short	0x0006
        /*0052*/ 	.short	0x0028
        /*0054*/ 	.byte	0x00, 0xf0, 0x21, 0x00


	//----- nvinfo : EIATTR_KPARAM_INFO
	.align		4
.L_17:
        /*0058*/ 	.byte	0x04, 0x17
        /*005a*/ 	.short	(.L_19 - .L_18)
.L_18:
        /*005c*/ 	.word	0x00000000
        /*0060*/ 	.short	0x0005
        /*0062*/ 	.short	0x0020
        /*0064*/ 	.byte	0x00, 0xf0, 0x11, 0x00


	//----- nvinfo : EIATTR_KPARAM_INFO
	.align		4
.L_19:
        /*0068*/ 	.byte	0x04, 0x17
        /*006a*/ 	.short	(.L_21 - .L_20)
.L_20:
        /*006c*/ 	.word	0x00000000
        /*0070*/ 	.short	0x0004
        /*0072*/ 	.short	0x001c
        /*0074*/ 	.byte	0x00, 0xf0, 0x11, 0x00


	//----- nvinfo : EIATTR_KPARAM_INFO
	.align		4
.L_21:
        /*0078*/ 	.byte	0x04, 0x17
        /*007a*/ 	.short	(.L_23 - .L_22)
.L_22:
        /*007c*/ 	.word	0x00000000
        /*0080*/ 	.short	0x0003
        /*0082*/ 	.short	0x0018
        /*0084*/ 	.byte	0x00, 0xf0, 0x11, 0x00


	//----- nvinfo : EIATTR_KPARAM_INFO
	.align		4
.L_23:
        /*0088*/ 	.byte	0x04, 0x17
        /*008a*/ 	.short	(.L_25 - .L_24)
.L_24:
        /*008c*/ 	.word	0x00000000
        /*0090*/ 	.short	0x0002
        /*0092*/ 	.short	0x0010
        /*0094*/ 	.byte	0x00, 0xf4, 0x21, 0x00


	//----- nvinfo : EIATTR_KPARAM_INFO
	.align		4
.L_25:
        /*0098*/ 	.byte	0x04, 0x17
        /*009a*/ 	.short	(.L_27 - .L_26)
.L_26:
        /*009c*/ 	.word	0x00000000
        /*00a0*/ 	.short	0x0001
        /*00a2*/ 	.short	0x0008
        /*00a4*/ 	.byte	0x00, 0xf4, 0x21, 0x00


	//----- nvinfo : EIATTR_KPARAM_INFO
	.align		4
.L_27:
        /*00a8*/ 	.byte	0x04, 0x17
        /*00aa*/ 	.short	(.L_29 - .L_28)
.L_28:
        /*00ac*/ 	.word	0x00000000
        /*00b0*/ 	.short	0x0000
        /*00b2*/ 	.short	0x0000
        /*00b4*/ 	.byte	0x00, 0xf4, 0x21, 0x00


	//----- nvinfo : EIATTR_SPARSE_MMA_MASK
	.align		4
.L_29:
        /*00b8*/ 	.byte	0x03, 0x50
        /*00ba*/ 	.short	0x0000


	//----- nvinfo : EIATTR_MAXREG_COUNT
	.align		4
        /*00bc*/ 	.byte	0x03, 0x1b
        /*00be*/ 	.short	0x00ff


	//----- nvinfo : EIATTR_NUM_BARRIERS
	.align		4
        /*00c0*/ 	.byte	0x02, 0x4c
        /*00c2*/ 	.byte	0x01
	.zero		1


	//----- nvinfo : EIATTR_MERCURY_ISA_VERSION
	.align		4
        /*00c4*/ 	.byte	0x03, 0x5f
        /*00c6*/ 	.short	0x0101


	//----- nvinfo : EIATTR_INT_WARP_WIDE_INSTR_OFFSETS
	.align		4
        /*00c8*/ 	.byte	0x04, 0x31
        /*00ca*/ 	.short	(.L_31 - .L_30)


	//   ....[0]....
.L_30:
        /*00cc*/ 	.word	0x00001320


	//   ....[1]....
        /*00d0*/ 	.word	0x00001340


	//   ....[2]....
        /*00d4*/ 	.word	0x00001350


	//   ....[3]....
        /*00d8*/ 	.word	0x00001360


	//   ....[4]....
        /*00dc*/ 	.word	0x00001470


	//   ....[5]....
        /*00e0*/ 	.word	0x00001dc0


	//   ....[6]....
        /*00e4*/ 	.word	0x00001dd0


	//   ....[7]....
        /*00e8*/ 	.word	0x00001e60


	//   ....[8]....
        /*00ec*/ 	.word	0x00001e70


	//   ....[9]....
        /*00f0*/ 	.word	0x00002790


	//   ....[10]....
        /*00f4*/ 	.word	0x000027a0


	//----- nvinfo : EIATTR_COOP_GROUP_MASK_REGIDS
	.align		4
.L_31:
        /*00f8*/ 	.byte	0x04, 0x29
        /*00fa*/ 	.short	(.L_33 - .L_32)


	//   ....[0]....
.L_32:
        /*00fc*/ 	.word	0xffffffff


	//   ....[1]....
        /*0100*/ 	.word	0xffffffff


	//   ....[2]....
        /*0104*/ 	.word	0xffffffff


	//----- nvinfo : EIATTR_COOP_GROUP_INSTR_OFFSETS
	.align		4
.L_33:
        /*0108*/ 	.byte	0x04, 0x28
        /*010a*/ 	.short	(.L_35 - .L_34)


	//   ....[0]....
.L_34:
        /*010c*/ 	.word	0x00000150


	//   ....[1]....
        /*0110*/ 	.word	0x00000700


	//   ....[2]....
        /*0114*/ 	.word	0x00000cf0


	//----- nvinfo : EIATTR_MBARRIER_INSTR_OFFSETS
	.align		4
.L_35:
        /*0118*/ 	.byte	0x04, 0x39
        /*011a*/ 	.short	(.L_37 - .L_36)


	//   ....[0]....
.L_36:
        /*011c*/ 	.word	0x000014d0
        /*0120*/ 	.word	0x000000ff
        /*0124*/ 	.word	0x00018000
        /*0128*/ 	.short	0x0100
        /*012a*/ 	.byte	0x14
	.zero		1


	//   ....[1]....
        /*012c*/ 	.word	0x00001660
        /*0130*/ 	.word	0x000000ff
        /*0134*/ 	.word	0x00018008
        /*0138*/ 	.short	0x0100
        /*013a*/ 	.byte	0x14
	.zero		1


	//   ....[2]....
        /*013c*/ 	.word	0x000017f0
        /*0140*/ 	.word	0x000000ff
        /*0144*/ 	.word	0x00018010
        /*0148*/ 	.short	0x0100
        /*014a*/ 	.byte	0x14
	.zero		1


	//   ....[3]....
        /*014c*/ 	.word	0x00001890
        /*0150*/ 	.word	0x000000ff
        /*0154*/ 	.word	0x00018018
        /*0158*/ 	.short	0x0100
        /*015a*/ 	.byte	0x14
	.zero		1


	//   ....[4]....
        /*015c*/ 	.word	0x00001f50
        /*0160*/ 	.word	0x000000ff
        /*0164*/ 	.word	0x00018000
        /*0168*/ 	.short	0x010a
        /*016a*/ 	.byte	0x20
	.zero		1


	//   ....[5]....
        /*016c*/ 	.word	0x00002210
        /*0170*/ 	.word	0x000000ff
        /*0174*/ 	.word	0x00018000
        /*0178*/ 	.short	0x0108
        /*017a*/ 	.byte	0x14
	.zero		1


	//   ....[6]....
        /*017c*/ 	.word	0x00002310
        /*0180*/ 	.word	0x000000ff
        /*0184*/ 	.word	0x00018008
        /*0188*/ 	.short	0x0108
        /*018a*/ 	.byte	0x14
	.zero		1


	//   ....[7]....
        /*018c*/ 	.word	0x00002400
        /*0190*/ 	.word	0x000000ff
        /*0194*/ 	.word	0x00018010
        /*0198*/ 	.short	0x0108
        /*019a*/ 	.byte	0x14
	.zero		1


	//   ....[8]....
        /*019c*/ 	.word	0x000024f0
        /*01a0*/ 	.word	0x000000ff
        /*01a4*/ 	.word	0x00018018
        /*01a8*/ 	.short	0x0108
        /*01aa*/ 	.byte	0x14
	.zero		1


	//   ....[9]....
        /*01ac*/ 	.word	0x00002850
        /*01b0*/ 	.word	0x000000ff
        /*01b4*/ 	.word	0x00018000
        /*01b8*/ 	.short	0x010a
        /*01ba*/ 	.byte	0x20
	.zero		1


	//----- nvinfo : EIATTR_NUM_MBARRIERS
	.align		4
.L_37:
        /*01bc*/ 	.byte	0x03, 0x38
        /*01be*/ 	.short	0x0004


	//----- nvinfo : EIATTR_EXIT_INSTR_OFFSETS
	.align		4
        /*01c0*/ 	.byte	0x04, 0x1c
        /*01c2*/ 	.short	(.L_39 - .L_38)


	//   ....[0]....
.L_38:
        /*01c4*/ 	.word	0x00002840


	//----- nvinfo : EIATTR_REQNTID
	.align		4
.L_39:
        /*01c8*/ 	.byte	0x04, 0x10
        /*01ca*/ 	.short	(.L_41 - .L_40)
.L_40:
        /*01cc*/ 	.word	0x00000100
        /*01d0*/ 	.word	0x00000001
        /*01d4*/ 	.word	0x00000001


	//----- nvinfo : EIATTR_CRS_STACK_SIZE
	.align		4
.L_41:
        /*01d8*/ 	.byte	0x04, 0x1e
        /*01da*/ 	.short	(.L_43 - .L_42)
.L_42:
        /*01dc*/ 	.word	0x00000000


	//----- nvinfo : EIATTR_CBANK_PARAM_SIZE
	.align		4
.L_43:
        /*01e0*/ 	.byte	0x03, 0x19
        /*01e2*/ 	.short	0x0050


	//----- nvinfo : EIATTR_PARAM_CBANK
	.align		4
        /*01e4*/ 	.byte	0x04, 0x0a
        /*01e6*/ 	.short	(.L_45 - .L_44)
	.align		4
.L_44:
        /*01e8*/ 	.word	index@(.nv.constant0.gluon_wgmma)
        /*01ec*/ 	.short	0x0210
        /*01ee*/ 	.short	0x0050


	//----- nvinfo : EIATTR_SW_WAR
	.align		4
.L_45:
        /*01f0*/ 	.byte	0x04, 0x36
        /*01f2*/ 	.short	(.L_47 - .L_46)
.L_46:
        /*01f4*/ 	.word	0x00000008
.L_47:


//--------------------- .nv.callgraph             --------------------------
	.section	.nv.callgraph,"",@"SHT_CUDA_CALLGRAPH"
	.align	4
	.sectionentsize	8
	.align		4
        /*0000*/ 	.word	0x00000000
	.align		4
        /*0004*/ 	.word	0xffffffff
	.align		4
        /*0008*/ 	.word	0x00000000
	.align		4
        /*000c*/ 	.word	0xfffffffe
	.align		4
        /*0010*/ 	.word	0x00000000
	.align		4
        /*0014*/ 	.word	0xfffffffd
	.align		4
        /*0018*/ 	.word	0x00000000
	.align		4
        /*001c*/ 	.word	0xfffffffc


//--------------------- .text.gluon_wgmma         --------------------------
	.section	.text.gluon_wgmma,"ax",@progbits
	.align	128
        .global         gluon_wgmma
        .type           gluon_wgmma,@function
        .size           gluon_wgmma,(.L_x_52 - gluon_wgmma)
        .other          gluon_wgmma,@"STO_CUDA_ENTRY STV_DEFAULT"
gluon_wgmma:
.text.gluon_wgmma:
[----:B------:R-:W-:Y:S01]  /*0000*/  LDC R1, c[0x0][0x28] ;  /* 0x00000a00ff017b82 */ /* 0x000fe20000000800 */
[----:B------:R-:W1:Y:S07]  /*0010*/  S2R R0, SR_TID.X ;  /* 0x0000000000007919 */ /* 0x000e6e0000002100 */
[----:B------:R-:W2:Y:S01]  /*0020*/  S2UR UR4, SR_CgaCtaId ;  /* 0x00000000000479c3 */ /* 0x000ea20000008800 */
[----:B------:R-:W-:Y:S01]  /*0030*/  UMOV UR20, 0x400 ;  /* 0x0000040000147882 */ /* 0x000fe20000000000 */
[----:B------:R-:W-:Y:S01]  /*0040*/  ULDC UR6, c[0x0][0xc] ;  /* 0x0000030000067ab9 */ /* 0x000fe20000000800 */
[----:B------:R-:W-:Y:S01]  /*0050*/  ULDC.64 UR26, c[0x0][0x250] ;  /* 0x00009400001a7ab9 */ /* 0x000fe20000000a00 */
[----:B------:R-:W-:Y:S04]  /*0060*/  BSSY B0, `(.L_x_0) ;  /* 0x000001f000007945 */ /* 0x000fe80003800000 */
[----:B------:R-:W3:Y:S08]  /*0070*/  LDC R4, c[0x0][0x228] ;  /* 0x00008a00ff047b82 */ /* 0x000ef00000000800 */
[----:B------:R-:W4:Y:S08]  /*0080*/  LDC R13, c[0x0][0x230] ;  /* 0x00008c00ff0d7b82 */ /* 0x000f300000000800 */
[----:B------:R-:W-:Y:S01]  /*0090*/  S2UR UR30, SR_CTAID.Y ;  /* 0x00000000001e79c3 */ /* 0x000fe20000002600 */
[----:B--2---:R-:W-:-:S03]  /*00a0*/  ULEA UR20, UR4, UR20, 0x18 ;  /* 0x0000001404147291 */ /* 0x004fc6000f8ec03f */
[----:B------:R-:W-:Y:S01]  /*00b0*/  ULDC UR4, c[0x0][0x10] ;  /* 0x0000040000047ab9 */ /* 0x000fe20000000800 */
[----:B-1----:R-:W-:-:S03]  /*00c0*/  LOP3.LUT R6, R0, 0xff, RZ, 0xc0, !PT ;  /* 0x000000ff00067812 */ /* 0x002fc600078ec0ff */
[----:B------:R-:W1:Y:S01]  /*00d0*/  S2UR UR5, SR_CTAID.Z ;  /* 0x00000000000579c3 */ /* 0x000e620000002700 */
[----:B---3--:R-:W-:Y:S01]  /*00e0*/  VIADD R4, R4, 0xffffffff ;  /* 0xffffffff04047836 */ /* 0x008fe20000000000 */
[C---:B------:R-:W-:Y:S02]  /*00f0*/  ISETP.GE.U32.AND P0, PT, R6.reuse, 0x20, PT ;  /* 0x000000200600780c */ /* 0x040fe40003f06070 */
[C---:B------:R-:W-:Y:S02]  /*0100*/  ISETP.NE.U32.AND P2, PT, R6.reuse, RZ, PT ;  /* 0x000000ff0600720c */ /* 0x040fe40003f45070 */
[----:B------:R-:W-:Y:S02]  /*0110*/  LEA R12, R6, UR20, 0x2 ;  /* 0x00000014060c7c11 */ /* 0x000fe4000f8e10ff */
[----:B------:R-:W2:Y:S01]  /*0120*/  S2UR UR31, SR_CTAID.X ;  /* 0x00000000001f79c3 */ /* 0x000ea20000002500 */
[----:B----4-:R-:W-:-:S06]  /*0130*/  VIADD R9, R13, 0xffffffff ;  /* 0xffffffff0d097836 */ /* 0x010fcc0000000000 */
[----:B------:R3:W-:Y:S01]  /*0140*/  @!P0 STS [R12], RZ ;  /* 0x000000ff0c008388 */ /* 0x0007e20000000800 */
[----:B------:R-:W-:-:S03]  /*0150*/  NOP ;  /* 0x0000000000007918 */ /* 0x000fc60000000000 */
[----:B------:R3:W-:Y:S01]  /*0160*/  @!P2 STS [UR20+0x24], R4 ;  /* 0x00002404ff00a988 */ /* 0x0007e20008000814 */
[----:B-1----:R-:W-:-:S03]  /*0170*/  UIMAD UR4, UR5, UR4, UR30 ;  /* 0x00000004050472a4 */ /* 0x002fc6000f8e021e */
[----:B------:R3:W-:Y:S01]  /*0180*/  @!P2 STS [UR20+0x20], R9 ;  /* 0x00002009ff00a988 */ /* 0x0007e20008000814 */
[----:B--2---:R-:W-:-:S04]  /*0190*/  UIMAD UR4, UR4, UR6, UR31 ;  /* 0x00000006040472a4 */ /* 0x004fc8000f8e021f */
[----:B------:R-:W-:-:S03]  /*01a0*/  UIMAD UR5, UR4, 0x180, URZ ;  /* 0x00000180040578a4 */ /* 0x000fc6000f8e023f */
[----:B------:R-:W-:Y:S01]  /*01b0*/  UMOV UR4, URZ ;  /* 0x0000003f00047c82 */ /* 0x000fe20008000000 */
[----:B------:R-:W-:-:S04]  /*01c0*/  UIADD3 UR22, UP0, UR5, UR26, URZ ;  /* 0x0000001a05167290 */ /* 0x000fc8000ff1e03f */
[----:B------:R-:W-:Y:S01]  /*01d0*/  ULEA.HI.X.SX32 UR23, UR5, UR27, 0x1, UP0 ;  /* 0x0000001b05177291 */ /* 0x000fe200080f0e3f */
[----:B---3--:R-:W-:Y:S11]  /*01e0*/  @P2 BRA `(.L_x_1) ;  /* 0x0000000000182947 */ /* 0x008ff60003800000 */
[----:B------:R-:W1:Y:S01]  /*01f0*/  LDS R2, [UR20+0x8] ;  /* 0x00000814ff027984 */ /* 0x000e620008000800 */
[----:B------:R-:W2:Y:S01]  /*0200*/  LDC.64 R10, c[0x0][0x210] ;  /* 0x00008400ff0a7b82 */ /* 0x000ea20000000a00 */
[----:B------:R-:W-:Y:S02]  /*0210*/  IMAD.MOV.U32 R3, RZ, RZ, 0x70 ;  /* 0x00000070ff037424 */ /* 0x000fe400078e00ff */
[----:B--2---:R2:W-:Y:S03]  /*0220*/  STS.64 [UR20], R10 ;  /* 0x0000000aff007988 */ /* 0x0045e60008000a14 */
[----:B-1----:R-:W-:-:S05]  /*0230*/  LOP3.LUT R2, R2, 0x10, R3, 0xd8, !PT ;  /* 0x0000001002027812 */ /* 0x002fca00078ed803 */
[----:B------:R2:W-:Y:S02]  /*0240*/  STS [UR20+0x8], R2 ;  /* 0x00000802ff007988 */ /* 0x0005e40008000814 */
.L_x_1:
[----:B------:R-:W-:Y:S05]  /*0250*/  BSYNC B0 ;  /* 0x0000000000007941 */ /* 0x000fea0003800000 */
.L_x_0:
[----:B------:R-:W-:Y:S04]  /*0260*/  BSSY B0, `(.L_x_2) ;  /* 0x000000a000007945 */ /* 0x000fe80003800000 */
[----:B------:R-:W-:Y:S05]  /*0270*/  @P2 BRA `(.L_x_3) ;  /* 0x0000000000202947 */ /* 0x000fea0003800000 */
[----:B--2---:R-:W1:Y:S01]  /*0280*/  LDS R2, [UR20+0x34] ;  /* 0x00003414ff027984 */ /* 0x004e620008000800 */
[----:B------:R-:W-:Y:S02]  /*0290*/  IMAD.MOV.U32 R3, RZ, RZ, 0x1f000000 ;  /* 0x1f000000ff037424 */ /* 0x000fe400078e00ff */
[----:B------:R-:W-:Y:S01]  /*02a0*/  @!P2 IMAD.MOV.U32 R5, RZ, RZ, 0x7f ;  /* 0x0000007fff05a424 */ /* 0x000fe200078e00ff */
[----:B------:R-:W2:Y:S02]  /*02b0*/  @!P2 LDS R8, [UR20+0x38] ;  /* 0x00003814ff08a984 */ /* 0x000ea40008000800 */
[----:B-1----:R-:W-:Y:S02]  /*02c0*/  LOP3.LUT R2, R2, 0xff000000, R3, 0xb8, !PT ;  /* 0xff00000002027812 */ /* 0x002fe400078eb803 */
[----:B--2---:R-:W-:-:S03]  /*02d0*/  @!P2 LOP3.LUT R3, R8, 0xff, R5, 0xb8, !PT ;  /* 0x000000ff0803a812 */ /* 0x004fc600078eb805 */
[----:B------:R1:W-:Y:S04]  /*02e0*/  STS [UR20+0x34], R2 ;  /* 0x00003402ff007988 */ /* 0x0003e80008000814 */
[----:B------:R1:W-:Y:S02]  /*02f0*/  @!P2 STS [UR20+0x38], R3 ;  /* 0x00003803ff00a988 */ /* 0x0003e40008000814 */
.L_x_3:
[----:B------:R-:W-:Y:S05]  /*0300*/  BSYNC B0 ;  /* 0x0000000000007941 */ /* 0x000fea0003800000 */
.L_x_2:
[----:B------:R-:W-:Y:S04]  /*0310*/  BSSY B0, `(.L_x_4) ;  /* 0x000000e000007945 */ /* 0x000fe80003800000 */
[----:B------:R-:W-:Y:S05]  /*0320*/  @P2 BRA `(.L_x_5) ;  /* 0x0000000000302947 */ /* 0x000fea0003800000 */
[----:B-1----:R-:W1:Y:S01]  /*0330*/  LDS R3, [UR20+0x34] ;  /* 0x00003414ff037984 */ /* 0x002e620008000800 */
[----:B--2---:R-:W2:Y:S03]  /*0340*/  LDC.64 R10, c[0x0][0x238] ;  /* 0x00008e00ff0a7b82 */ /* 0x004ea60000000a00 */
[----:B------:R-:W3:Y:S01]  /*0350*/  LDS R2, [UR20+0x1c] ;  /* 0x00001c14ff027984 */ /* 0x000ee20008000800 */
[C---:B--2---:R-:W-:Y:S01]  /*0360*/  SHF.L.U64.HI R8, R10.reuse, 0x1, R11 ;  /* 0x000000010a087819 */ /* 0x044fe2000001020b */
[----:B------:R-:W-:-:S03]  /*0370*/  IMAD.SHL.U32 R5, R10, 0x2, RZ ;  /* 0x000000020a057824 */ /* 0x000fc600078e00ff */
[--C-:B------:R-:W-:Y:S02]  /*0380*/  SHF.R.U32.HI R7, RZ, 0x4, R8.reuse ;  /* 0x00000004ff077819 */ /* 0x100fe40000011608 */
[----:B------:R-:W-:-:S05]  /*0390*/  SHF.R.U64 R5, R5, 0x4, R8 ;  /* 0x0000000405057819 */ /* 0x000fca0000001208 */
[----:B------:R4:W-:Y:S01]  /*03a0*/  STS [UR20+0xc], R5 ;  /* 0x00000c05ff007988 */ /* 0x0009e20008000814 */
[----:B-1----:R-:W-:Y:S02]  /*03b0*/  LOP3.LUT R3, R3, 0x7, RZ, 0xb8, !PT ;  /* 0x0000000703037812 */ /* 0x002fe400078eb8ff */
[----:B---3--:R-:W-:-:S03]  /*03c0*/  LOP3.LUT R2, R2, 0xf, R7, 0xb8, !PT ;  /* 0x0000000f02027812 */ /* 0x008fc600078eb807 */
[----:B------:R4:W-:Y:S04]  /*03d0*/  STS [UR20+0x34], R3 ;  /* 0x00003403ff007988 */ /* 0x0009e80008000814 */
[----:B------:R4:W-:Y:S02]  /*03e0*/  STS [UR20+0x1c], R2 ;  /* 0x00001c02ff007988 */ /* 0x0009e40008000814 */
.L_x_5:
[----:B------:R-:W-:Y:S05]  /*03f0*/  BSYNC B0 ;  /* 0x0000000000007941 */ /* 0x000fea0003800000 */
.L_x_4:
[----:B------:R-:W-:Y:S04]  /*0400*/  BSSY B1, `(.L_x_6) ;  /* 0x000001a000017945 */ /* 0x000fe80003800000 */
[----:B------:R-:W-:Y:S04]  /*0410*/  BSSY B0, `(.L_x_7) ;  /* 0x0000015000007945 */ /* 0x000fe80003800000 */
[----:B------:R-:W-:Y:S05]  /*0420*/  @P2 BRA `(.L_x_8) ;  /* 0x0000000000202947 */ /* 0x000fea0003800000 */
[----:B-12-4-:R-:W1:Y:S02]  /*0430*/  LDS R2, [UR20+0x34] ;  /* 0x00003414ff027984 */ /* 0x016e640008000800 */
[----:B-1----:R-:W-:-:S05]  /*0440*/  LOP3.LUT R2, R2, 0x38, RZ, 0xb8, !PT ;  /* 0x0000003802027812 */ /* 0x002fca00078eb8ff */
[----:B------:R1:W-:Y:S01]  /*0450*/  STS [UR20+0x34], R2 ;  /* 0x00003402ff007988 */ /* 0x0003e20008000814 */
[----:B------:R-:W-:Y:S05]  /*0460*/  @P2 BRA `(.L_x_9) ;  /* 0x0000000000202947 */ /* 0x000fea0003800000 */
[----:B-1----:R-:W1:Y:S01]  /*0470*/  LDS R2, [UR20+0x8] ;  /* 0x00000814ff027984 */ /* 0x002e620008000800 */
[----:B------:R-:W-:-:S05]  /*0480*/  IMAD.MOV.U32 R3, RZ, RZ, 0x780 ;  /* 0x00000780ff037424 */ /* 0x000fca00078e00ff */
[----:B-1----:R-:W-:-:S05]  /*0490*/  LOP3.LUT R2, R2, 0x300, R3, 0xd8, !PT ;  /* 0x0000030002027812 */ /* 0x002fca00078ed803 */
[----:B------:R3:W-:Y:S02]  /*04a0*/  STS [UR20+0x8], R2 ;  /* 0x00000802ff007988 */ /* 0x0007e40008000814 */
.L_x_8:
[----:B------:R-:W-:Y:S05]  /*04b0*/  @P2 BRA `(.L_x_10) ;  /* 0x0000000000282947 */ /* 0x000fea0003800000 */
[----:B-1234-:R-:W1:Y:S02]  /*04c0*/  LDS R2, [UR20+0x8] ;  /* 0x00000814ff027984 */ /* 0x01ee640008000800 */
[----:B-1----:R-:W-:-:S05]  /*04d0*/  LOP3.LUT R2, R2, 0x1800, RZ, 0xb8, !PT ;  /* 0x0000180002027812 */ /* 0x002fca00078eb8ff */
[----:B------:R2:W-:Y:S02]  /*04e0*/  STS [UR20+0x8], R2 ;  /* 0x00000802ff007988 */ /* 0x0005e40008000814 */
.L_x_9:
[----:B------:R-:W-:Y:S05]  /*04f0*/  @P2 BREAK B0 ;  /* 0x0000000000002942 */ /* 0x000fea0003800000 */
[----:B------:R-:W-:Y:S05]  /*0500*/  @P2 BRA `(.L_x_11) ;  /* 0x0000000000242947 */ /* 0x000fea0003800000 */
[----:B------:R-:W3:Y:S01]  /*0510*/  LDS R3, [UR20+0x8] ;  /* 0x00000814ff037984 */ /* 0x000ee20008000800 */
[----:B-12---:R-:W-:-:S05]  /*0520*/  IMAD.MOV.U32 R2, RZ, RZ, 0x6000 ;  /* 0x00006000ff027424 */ /* 0x006fca00078e00ff */
[----:B---3--:R-:W-:-:S04]  /*0530*/  LOP3.LUT R2, R3, 0x4000, R2, 0xd8, !PT ;  /* 0x0000400003027812 */ /* 0x008fc800078ed802 */
[----:B------:R-:W-:-:S05]  /*0540*/  LOP3.LUT R2, R2, 0x400000, RZ, 0xb8, !PT ;  /* 0x0040000002027812 */ /* 0x000fca00078eb8ff */
[----:B------:R5:W-:Y:S02]  /*0550*/  STS [UR20+0x8], R2 ;  /* 0x00000802ff007988 */ /* 0x000be40008000814 */
.L_x_10:
[----:B------:R-:W-:Y:S05]  /*0560*/  BSYNC B0 ;  /* 0x0000000000007941 */ /* 0x000fea0003800000 */
.L_x_7:
[----:B-12345:R-:W1:Y:S02]  /*0570*/  @!P2 LDS R2, [UR20+0x8] ;  /* 0x00000814ff02a984 */ /* 0x03ee640008000800 */
[----:B-1----:R-:W-:-:S05]  /*0580*/  @!P2 LOP3.LUT R2, R2, 0x8000, RZ, 0xb8, !PT ;  /* 0x000080000202a812 */ /* 0x002fca00078eb8ff */
[----:B------:R3:W-:Y:S02]  /*0590*/  @!P2 STS [UR20+0x8], R2 ;  /* 0x00000802ff00a988 */ /* 0x0007e40008000814 */
.L_x_11:
[----:B------:R-:W-:Y:S05]  /*05a0*/  BSYNC B1 ;  /* 0x0000000000017941 */ /* 0x000fea0003800000 */
.L_x_6:
[----:B------:R-:W-:Y:S05]  /*05b0*/  WARPSYNC.ALL ;  /* 0x0000000000007948 */ /* 0x000fea0003800000 */
[----:B------:R-:W-:Y:S05]  /*05c0*/  @P0 BRA `(.L_x_12) ;  /* 0x0000000000280947 */ /* 0x000fea0003800000 */
[----:B-123--:R-:W1:Y:S01]  /*05d0*/  S2R R2, SR_LANEID ;  /* 0x0000000000027919 */ /* 0x00ee620000000000 */
[----:B------:R-:W-:Y:S05]  /*05e0*/  WARPSYNC.ALL ;  /* 0x0000000000007948 */ /* 0x000fea0003800000 */
[----:B-1----:R-:W-:-:S05]  /*05f0*/  IMAD.SHL.U32 R5, R2, 0x4, RZ ;  /* 0x0000000402057824 */ /* 0x002fca00078e00ff */
[----:B------:R-:W1:Y:S01]  /*0600*/  LDS R7, [R5+UR20] ;  /* 0x0000001405077984 */ /* 0x000e620008000800 */
[----:B------:R-:W-:-:S05]  /*0610*/  IADD3 R2, P1, R5, UR22, RZ ;  /* 0x0000001605027c10 */ /* 0x000fca000ff3e0ff */
[----:B------:R-:W-:-:S05]  /*0620*/  IMAD.X R3, RZ, RZ, UR23, P1 ;  /* 0x00000017ff037e24 */ /* 0x000fca00088e06ff */
[----:B-1----:R4:W5:Y:S01]  /*0630*/  ATOMG.E.EXCH.STRONG.GPU PT, RZ, [R2], R7 ;  /* 0x0000000702ff73a8 */ /* 0x00296200041ee100 */
[----:B------:R-:W-:-:S04]  /*0640*/  DEPBAR {5,4,3,2,1,0} ;  /* 0x0000003f0000791a */ /* 0x000fc80000000000 */
[----:B------:R4:W-:Y:S01]  /*0650*/  UTMACCTL.IV [UR22] ;  /* 0x00000000160079b9 */ /* 0x0009e20008000000 */
[----:B------:R-:W-:Y:S01]  /*0660*/  NOP ;  /* 0x0000000000007918 */ /* 0x000fe20000000000 */
.L_x_12:
[----:B------:R-:W-:Y:S05]  /*0670*/  @P0 BRA `(.L_x_13) ;  /* 0x00000000000c0947 */ /* 0x000fea0003800000 */
[----:B------:R0:W-:Y:S01]  /*0680*/  UTMACMDFLUSH ;  /* 0x00000000000079b7 */ /* 0x0001e20000000000 */
[----:B------:R-:W-:Y:S05]  /*0690*/  @P0 BRA `(.L_x_13) ;  /* 0x0000000000040947 */ /* 0x000fea0003800000 */
[----:B------:R-:W-:-:S04]  /*06a0*/  DEPBAR.LE SB0, 0x0 ;  /* 0x000080000000791a */ /* 0x000fc80000000000 */
.L_x_13:
[----:B------:R-:W-:Y:S05]  /*06b0*/  WARPSYNC.ALL ;  /* 0x0000000000007948 */ /* 0x000fea0003800000 */
[----:B-----5:R-:W-:Y:S06]  /*06c0*/  BAR.SYNC.DEFER_BLOCKING 0x0 ;  /* 0x0000000000007b1d */ /* 0x020fec0000010000 */
[----:B------:R-:W-:Y:S02]  /*06d0*/  BSSY B1, `(.L_x_14) ;  /* 0x000000b000017945 */ /* 0x000fe40003800000 */
[----:B------:R-:W-:Y:S06]  /*06e0*/  BAR.SYNC.DEFER_BLOCKING 0x0 ;  /* 0x0000000000007b1d */ /* 0x000fec0000010000 */
[----:B------:R5:W-:Y:S01]  /*06f0*/  @!P0 STS [R12], RZ ;  /* 0x000000ff0c008388 */ /* 0x000be20000000800 */
[----:B------:R-:W-:Y:S01]  /*0700*/  NOP ;  /* 0x0000000000007918 */ /* 0x000fe20000000000 */
[----:B------:R-:W-:Y:S05]  /*0710*/  @P2 BRA `(.L_x_15) ;  /* 0x0000000000182947 */ /* 0x000fea0003800000 */
[----:B-1234-:R-:W1:Y:S01]  /*0720*/  LDS R2, [UR20+0x8] ;  /* 0x00000814ff027984 */ /* 0x01ee620008000800 */
[----:B------:R-:W2:Y:S01]  /*0730*/  LDC.64 R10, c[0x0][0x218] ;  /* 0x00008600ff0a7b82 */ /* 0x000ea20000000a00 */
[----:B------:R-:W-:Y:S02]  /*0740*/  IMAD.MOV.U32 R3, RZ, RZ, 0x70 ;  /* 0x00000070ff037424 */ /* 0x000fe400078e00ff */
[----:B--2---:R2:W-:Y:S03]  /*0750*/  STS.64 [UR20], R10 ;  /* 0x0000000aff007988 */ /* 0x0045e60008000a14 */
[----:B-1----:R-:W-:-:S05]  /*0760*/  LOP3.LUT R2, R2, 0x10, R3, 0xd8, !PT ;  /* 0x0000001002027812 */ /* 0x002fca00078ed803 */
[----:B------:R2:W-:Y:S02]  /*0770*/  STS [UR20+0x8], R2 ;  /* 0x00000802ff007988 */ /* 0x0005e40008000814 */
.L_x_15:
[----:B----4-:R-:W-:Y:S05]  /*0780*/  BSYNC B1 ;  /* 0x0000000000017941 */ /* 0x010fea0003800000 */
.L_x_14:
[----:B------:R-:W-:Y:S04]  /*0790*/  BSSY B2, `(.L_x_16) ;  /* 0x000000f000027945 */ /* 0x000fe80003800000 */
[----:B------:R-:W-:Y:S04]  /*07a0*/  BSSY B1, `(.L_x_17) ;  /* 0x000000c000017945 */ /* 0x000fe80003800000 */
[----:B------:R-:W-:Y:S05]  /*07b0*/  @P2 BRA `(.L_x_18) ;  /* 0x0000000000282947 */ /* 0x000fea0003800000 */
[----:B-123--:R-:W1:Y:S01]  /*07c0*/  LDS R2, [UR20+0x34] ;  /* 0x00003414ff027984 */ /* 0x00ee620008000800 */
[----:B------:R-:W-:Y:S01]  /*07d0*/  IMAD.MOV.U32 R3, RZ, RZ, 0x1f000000 ;  /* 0x1f000000ff037424 */ /* 0x000fe200078e00ff */
[----:B------:R-:W-:Y:S05]  /*07e0*/  @P2 BREAK B1 ;  /* 0x0000000000012942 */ /* 0x000fea0003800000 */
[----:B-1----:R-:W-:-:S05]  /*07f0*/  LOP3.LUT R2, R2, 0xff000000, R3, 0xb8, !PT ;  /* 0xff00000002027812 */ /* 0x002fca00078eb803 */
[----:B------:R1:W-:Y:S01]  /*0800*/  STS [UR20+0x34], R2 ;  /* 0x00003402ff007988 */ /* 0x0003e20008000814 */
[----:B------:R-:W-:Y:S05]  /*0810*/  @P2 BRA `(.L_x_19) ;  /* 0x0000000000182947 */ /* 0x000fea0003800000 */
[----:B------:R-:W2:Y:S01]  /*0820*/  LDS R3, [UR20+0x38] ;  /* 0x00003814ff037984 */ /* 0x000ea20008000800 */
[----:B-1----:R-:W-:-:S05]  /*0830*/  IMAD.MOV.U32 R2, RZ, RZ, 0xff ;  /* 0x000000ffff027424 */ /* 0x002fca00078e00ff */
[----:B--2---:R-:W-:-:S05]  /*0840*/  LOP3.LUT R2, R3, 0xff, R2, 0xb8, !PT ;  /* 0x000000ff03027812 */ /* 0x004fca00078eb802 */
[----:B------:R4:W-:Y:S02]  /*0850*/  STS [UR20+0x38], R2 ;  /* 0x00003802ff007988 */ /* 0x0009e40008000814 */
.L_x_18:
[----:B------:R-:W-:Y:S05]  /*0860*/  BSYNC B1 ;  /* 0x0000000000017941 */ /* 0x000fea0003800000 */
.L_x_17:
[----:B------:R1:W-:Y:S02]  /*0870*/  @!P2 STS [UR20+0x20], R9 ;  /* 0x00002009ff00a988 */ /* 0x0003e40008000814 */
.L_x_19:
[----:B------:R-:W-:Y:S05]  /*0880*/  BSYNC B2 ;  /* 0x0000000000027941 */ /* 0x000fea0003800000 */
.L_x_16:
[----:B------:R-:W-:Y:S05]  /*0890*/  WARPSYNC.ALL ;  /* 0x0000000000007948 */ /* 0x000fea0003800000 */
[----:B------:R-:W2:Y:S01]  /*08a0*/  LDC R5, c[0x0][0x22c] ;  /* 0x00008b00ff057b82 */ /* 0x000ea20000000800 */
[----:B------:R-:W-:Y:S01]  /*08b0*/  BSSY B2, `(.L_x_20) ;  /* 0x0000010000027945 */ /* 0x000fe20003800000 */
[----:B--2---:R-:W-:-:S05]  /*08c0*/  VIADD R5, R5, 0xffffffff ;  /* 0xffffffff05057836 */ /* 0x004fca0000000000 */
[----:B------:R2:W-:Y:S01]  /*08d0*/  @!P2 STS [UR20+0x24], R5 ;  /* 0x00002405ff00a988 */ /* 0x0005e20008000814 */
[----:B------:R-:W-:Y:S05]  /*08e0*/  @P2 BRA `(.L_x_21) ;  /* 0x0000000000302947 */ /* 0x000fea0003800000 */
[----:B------:R-:W2:Y:S01]  /*08f0*/  LDS R3, [UR20+0x34] ;  /* 0x00003414ff037984 */ /* 0x000ea20008000800 */
[----:B------:R-:W2:Y:S03]  /*0900*/  LDC.64 R10, c[0x0][0x240] ;  /* 0x00009000ff0a7b82 */ /* 0x000ea60000000a00 */
[----:B-1-34-:R-:W1:Y:S01]  /*0910*/  LDS R2, [UR20+0x1c] ;  /* 0x00001c14ff027984 */ /* 0x01ae620008000800 */
[C---:B--2---:R-:W-:Y:S01]  /*0920*/  SHF.L.U64.HI R8, R10.reuse, 0x1, R11 ;  /* 0x000000010a087819 */ /* 0x044fe2000001020b */
[----:B------:R-:W-:-:S03]  /*0930*/  IMAD.SHL.U32 R7, R10, 0x2, RZ ;  /* 0x000000020a077824 */ /* 0x000fc600078e00ff */
[--C-:B------:R-:W-:Y:S02]  /*0940*/  SHF.R.U32.HI R9, RZ, 0x4, R8.reuse ;  /* 0x00000004ff097819 */ /* 0x100fe40000011608 */
[----:B------:R-:W-:-:S05]  /*0950*/  SHF.R.U64 R7, R7, 0x4, R8 ;  /* 0x0000000407077819 */ /* 0x000fca0000001208 */
[----:B------:R2:W-:Y:S01]  /*0960*/  STS [UR20+0xc], R7 ;  /* 0x00000c07ff007988 */ /* 0x0005e20008000814 */
[----:B------:R-:W-:Y:S02]  /*0970*/  LOP3.LUT R3, R3, 0x7, RZ, 0xb8, !PT ;  /* 0x0000000703037812 */ /* 0x000fe400078eb8ff */
[----:B-1----:R-:W-:-:S03]  /*0980*/  LOP3.LUT R2, R2, 0xf, R9, 0xb8, !PT ;  /* 0x0000000f02027812 */ /* 0x002fc600078eb809 */
[----:B------:R2:W-:Y:S04]  /*0990*/  STS [UR20+0x34], R3 ;  /* 0x00003403ff007988 */ /* 0x0005e80008000814 */
[----:B------:R2:W-:Y:S02]  /*09a0*/  STS [UR20+0x1c], R2 ;  /* 0x00001c02ff007988 */ /* 0x0005e40008000814 */
.L_x_21:
[----:B------:R-:W-:Y:S05]  /*09b0*/  BSYNC B2 ;  /* 0x0000000000027941 */ /* 0x000fea0003800000 */
.L_x_20:
[----:B------:R-:W-:Y:S04]  /*09c0*/  BSSY B3, `(.L_x_22) ;  /* 0x000001a000037945 */ /* 0x000fe80003800000 */
[----:B------:R-:W-:Y:S04]  /*09d0*/  BSSY B2, `(.L_x_23) ;  /* 0x0000015000027945 */ /* 0x000fe80003800000 */
[----:B------:R-:W-:Y:S05]  /*09e0*/  @P2 BRA `(.L_x_24) ;  /* 0x0000000000202947 */ /* 0x000fea0003800000 */
[----:B-1234-:R-:W1:Y:S02]  /*09f0*/  LDS R2, [UR20+0x34] ;  /* 0x00003414ff027984 */ /* 0x01ee640008000800 */
[----:B-1----:R-:W-:-:S05]  /*0a00*/  LOP3.LUT R2, R2, 0x38, RZ, 0xb8, !PT ;  /* 0x0000003802027812 */ /* 0x002fca00078eb8ff */
[----:B------:R1:W-:Y:S01]  /*0a10*/  STS [UR20+0x34], R2 ;  /* 0x00003402ff007988 */ /* 0x0003e20008000814 */
[----:B------:R-:W-:Y:S05]  /*0a20*/  @P2 BRA `(.L_x_25) ;  /* 0x0000000000202947 */ /* 0x000fea0003800000 */
[----:B-1----:R-:W1:Y:S01]  /*0a30*/  LDS R2, [UR20+0x8] ;  /* 0x00000814ff027984 */ /* 0x002e620008000800 */
[----:B------:R-:W-:-:S05]  /*0a40*/  IMAD.MOV.U32 R3, RZ, RZ, 0x780 ;  /* 0x00000780ff037424 */ /* 0x000fca00078e00ff */
[----:B-1----:R-:W-:-:S05]  /*0a50*/  LOP3.LUT R2, R2, 0x300, R3, 0xd8, !PT ;  /* 0x0000030002027812 */ /* 0x002fca00078ed803 */
[----:B------:R1:W-:Y:S02]  /*0a60*/  STS [UR20+0x8], R2 ;  /* 0x00000802ff007988 */ /* 0x0003e40008000814 */
.L_x_24:
[----:B------:R-:W-:Y:S05]  /*0a70*/  @P2 BRA `(.L_x_26) ;  /* 0x0000000000282947 */ /* 0x000fea0003800000 */
[----:B-1234-:R-:W1:Y:S02]  /*0a80*/  LDS R2, [UR20+0x8] ;  /* 0x00000814ff027984 */ /* 0x01ee640008000800 */
[----:B-1----:R-:W-:-:S05]  /*0a90*/  LOP3.LUT R2, R2, 0x1800, RZ, 0xb8, !PT ;  /* 0x0000180002027812 */ /* 0x002fca00078eb8ff */
[----:B------:R2:W-:Y:S02]  /*0aa0*/  STS [UR20+0x8], R2 ;  /* 0x00000802ff007988 */ /* 0x0005e40008000814 */
.L_x_25:
[----:B------:R-:W-:Y:S05]  /*0ab0*/  @P2 BREAK B2 ;  /* 0x0000000000022942 */ /* 0x000fea0003800000 */
[----:B------:R-:W-:Y:S05]  /*0ac0*/  @P2 BRA `(.L_x_27) ;  /* 0x0000000000242947 */ /* 0x000fea0003800000 */
[----:B-12---:R-:W1:Y:S01]  /*0ad0*/  LDS R2, [UR20+0x8] ;  /* 0x00000814ff027984 */ /* 0x006e620008000800 */
[----:B------:R-:W-:-:S05]  /*0ae0*/  IMAD.MOV.U32 R3, RZ, RZ, 0x6000 ;  /* 0x00006000ff037424 */ /* 0x000fca00078e00ff */
[----:B-1----:R-:W-:-:S04]  /*0af0*/  LOP3.LUT R2, R2, 0x4000, R3, 0xd8, !PT ;  /* 0x0000400002027812 */ /* 0x002fc800078ed803 */
[----:B------:R-:W-:-:S05]  /*0b00*/  LOP3.LUT R2, R2, 0x400000, RZ, 0xb8, !PT ;  /* 0x0040000002027812 */ /* 0x000fca00078eb8ff */
[----:B------:R1:W-:Y:S02]  /*0b10*/  STS [UR20+0x8], R2 ;  /* 0x00000802ff007988 */ /* 0x0003e40008000814 */
.L_x_26:
[----:B------:R-:W-:Y:S05]  /*0b20*/  BSYNC B2 ;  /* 0x0000000000027941 */ /* 0x000fea0003800000 */
.L_x_23:
[----:B-1234-:R-:W1:Y:S02]  /*0b30*/  @!P2 LDS R2, [UR20+0x8] ;  /* 0x00000814ff02a984 */ /* 0x01ee640008000800 */
[----:B-1----:R-:W-:-:S05]  /*0b40*/  @!P2 LOP3.LUT R2, R2, 0x8000, RZ, 0xb8, !PT ;  /* 0x000080000202a812 */ /* 0x002fca00078eb8ff */
[----:B------:R3:W-:Y:S02]  /*0b50*/  @!P2 STS [UR20+0x8], R2 ;  /* 0x00000802ff00a988 */ /* 0x0007e40008000814 */
.L_x_27:
[----:B------:R-:W-:Y:S05]  /*0b60*/  BSYNC B3 ;  /* 0x0000000000037941 */ /* 0x000fea0003800000 */
.L_x_22:
[----:B------:R-:W-:Y:S05]  /*0b70*/  WARPSYNC.ALL ;  /* 0x0000000000007948 */ /* 0x000fea0003800000 */
[----:B------:R-:W-:-:S04]  /*0b80*/  UIADD3 UR25, UR5, 0x80, URZ ;  /* 0x0000008005197890 */ /* 0x000fc8000fffe03f */
[----:B------:R-:W-:-:S04]  /*0b90*/  UIADD3 UR24, UP0, UR25, UR26, URZ ;  /* 0x0000001a19187290 */ /* 0x000fc8000ff1e03f */
[----:B------:R-:W-:Y:S01]  /*0ba0*/  ULEA.HI.X.SX32 UR25, UR25, UR27, 0x1, UP0 ;  /* 0x0000001b19197291 */ /* 0x000fe200080f0e3f */
[----:B------:R-:W-:Y:S11]  /*0bb0*/  @P0 BRA `(.L_x_28) ;  /* 0x0000000000280947 */ /* 0x000ff60003800000 */
[----:B-123--:R-:W1:Y:S01]  /*0bc0*/  S2R R2, SR_LANEID ;  /* 0x0000000000027919 */ /* 0x00ee620000000000 */
[----:B------:R-:W-:Y:S05]  /*0bd0*/  WARPSYNC.ALL ;  /* 0x0000000000007948 */ /* 0x000fea0003800000 */
[----:B-1----:R-:W-:-:S05]  /*0be0*/  IMAD.SHL.U32 R8, R2, 0x4, RZ ;  /* 0x0000000402087824 */ /* 0x002fca00078e00ff */
[----:B------:R-:W1:Y:S01]  /*0bf0*/  LDS R7, [R8+UR20] ;  /* 0x0000001408077984 */ /* 0x000e620008000800 */
[----:B------:R-:W-:-:S05]  /*0c00*/  IADD3 R2, P1, R8, UR24, RZ ;  /* 0x0000001808027c10 */ /* 0x000fca000ff3e0ff */
[----:B------:R-:W-:-:S05]  /*0c10*/  IMAD.X R3, RZ, RZ, UR25, P1 ;  /* 0x00000019ff037e24 */ /* 0x000fca00088e06ff */
[----:B-1----:R4:W2:Y:S01]  /*0c20*/  ATOMG.E.EXCH.STRONG.GPU PT, RZ, [R2], R7 ;  /* 0x0000000702ff73a8 */ /* 0x0028a200041ee100 */
[----:B------:R-:W-:-:S04]  /*0c30*/  DEPBAR {5,4,3,2,1,0} ;  /* 0x0000003f0000791a */ /* 0x000fc80000000000 */
[----:B------:R4:W-:Y:S01]  /*0c40*/  UTMACCTL.IV [UR24] ;  /* 0x00000000180079b9 */ /* 0x0009e20008000000 */
[----:B------:R-:W-:Y:S01]  /*0c50*/  NOP ;  /* 0x0000000000007918 */ /* 0x000fe20000000000 */
.L_x_28:
[----:B------:R-:W-:Y:S05]  /*0c60*/  @P0 BRA `(.L_x_29) ;  /* 0x00000000000c0947 */ /* 0x000fea0003800000 */
[----:B------:R0:W-:Y:S01]  /*0c70*/  UTMACMDFLUSH ;  /* 0x00000000000079b7 */ /* 0x0001e20000000000 */
[----:B------:R-:W-:Y:S05]  /*0c80*/  @P0 BRA `(.L_x_29) ;  /* 0x0000000000040947 */ /* 0x000fea0003800000 */
[----:B------:R-:W-:-:S04]  /*0c90*/  DEPBAR.LE SB0, 0x0 ;  /* 0x000080000000791a */ /* 0x000fc80000000000 */
.L_x_29:
[----:B------:R-:W-:Y:S05]  /*0ca0*/  WARPSYNC.ALL ;  /* 0x0000000000007948 */ /* 0x000fea0003800000 */
[----:B--2---:R-:W-:Y:S06]  /*0cb0*/  BAR.SYNC.DEFER_BLOCKING 0x0 ;  /* 0x0000000000007b1d */ /* 0x004fec0000010000 */
[----:B------:R-:W-:Y:S02]  /*0cc0*/  BSSY B3, `(.L_x_30) ;  /* 0x000000b000037945 */ /* 0x000fe40003800000 */
[----:B------:R-:W-:Y:S06]  /*0cd0*/  BAR.SYNC.DEFER_BLOCKING 0x0 ;  /* 0x0000000000007b1d */ /* 0x000fec0000010000 */
[----:B------:R2:W-:Y:S01]  /*0ce0*/  @!P0 STS [R12], RZ ;  /* 0x000000ff0c008388 */ /* 0x0005e20000000800 */
[----:B------:R-:W-:Y:S01]  /*0cf0*/  NOP ;  /* 0x0000000000007918 */ /* 0x000fe20000000000 */
[----:B------:R-:W-:Y:S05]  /*0d00*/  @P2 BRA `(.L_x_31) ;  /* 0x0000000000182947 */ /* 0x000fea0003800000 */
[----:B-1-34-:R-:W1:Y:S01]  /*0d10*/  LDS R2, [UR20+0x8] ;  /* 0x00000814ff027984 */ /* 0x01ae620008000800 */
[----:B------:R-:W3:Y:S01]  /*0d20*/  LDC.64 R8, c[0x0][0x220] ;  /* 0x00008800ff087b82 */ /* 0x000ee20000000a00 */
[----:B------:R-:W-:Y:S02]  /*0d30*/  IMAD.MOV.U32 R3, RZ, RZ, 0x70 ;  /* 0x00000070ff037424 */ /* 0x000fe400078e00ff */
[----:B---3--:R3:W-:Y:S03]  /*0d40*/  STS.64 [UR20], R8 ;  /* 0x00000008ff007988 */ /* 0x0087e60008000a14 */
[----:B-1----:R-:W-:-:S05]  /*0d50*/  LOP3.LUT R2, R2, 0x10, R3, 0xd8, !PT ;  /* 0x0000001002027812 */ /* 0x002fca00078ed803 */
[----:B------:R3:W-:Y:S02]  /*0d60*/  STS [UR20+0x8], R2 ;  /* 0x00000802ff007988 */ /* 0x0007e40008000814 */
.L_x_31:
[----:B----4-:R-:W-:Y:S05]  /*0d70*/  BSYNC B3 ;  /* 0x0000000000037941 */ /* 0x010fea0003800000 */
.L_x_30:
[----:B------:R-:W-:Y:S04]  /*0d80*/  BSSY B4, `(.L_x_32) ;  /* 0x0000011000047945 */ /* 0x000fe80003800000 */
[----:B------:R-:W-:Y:S04]  /*0d90*/  BSSY B3, `(.L_x_33) ;  /* 0x000000e000037945 */ /* 0x000fe80003800000 */
[----:B------:R-:W-:Y:S05]  /*0da0*/  @P2 BRA `(.L_x_34) ;  /* 0x0000000000242947 */ /* 0x000fea0003800000 */
[----:B-1-3--:R-:W1:Y:S01]  /*0db0*/  LDS R2, [UR20+0x34] ;  /* 0x00003414ff027984 */ /* 0x00ae620008000800 */
[----:B------:R-:W-:-:S05]  /*0dc0*/  IMAD.MOV.U32 R3, RZ, RZ, 0x3f000000 ;  /* 0x3f000000ff037424 */ /* 0x000fca00078e00ff */
[----:B-1----:R-:W-:-:S05]  /*0dd0*/  LOP3.LUT R2, R2, 0xff000000, R3, 0xb8, !PT ;  /* 0xff00000002027812 */ /* 0x002fca00078eb803 */
[----:B------:R1:W-:Y:S01]  /*0de0*/  STS [UR20+0x34], R2 ;  /* 0x00003402ff007988 */ /* 0x0003e20008000814 */
[----:B------:R-:W-:Y:S05]  /*0df0*/  @P2 BRA `(.L_x_35) ;  /* 0x00000000001c2947 */ /* 0x000fea0003800000 */
[----:B-1----:R-:W1:Y:S01]  /*0e00*/  LDS R2, [UR20+0x38] ;  /* 0x00003814ff027984 */ /* 0x002e620008000800 */
[----:B------:R-:W-:-:S05]  /*0e10*/  IMAD.MOV.U32 R3, RZ, RZ, 0x7f ;  /* 0x0000007fff037424 */ /* 0x000fca00078e00ff */
[----:B-1----:R-:W-:-:S05]  /*0e20*/  LOP3.LUT R2, R2, 0xff, R3, 0xb8, !PT ;  /* 0x000000ff02027812 */ /* 0x002fca00078eb803 */
[----:B------:R4:W-:Y:S02]  /*0e30*/  STS [UR20+0x38], R2 ;  /* 0x00003802ff007988 */ /* 0x0009e40008000814 */
.L_x_34:
[----:B------:R-:W-:Y:S05]  /*0e40*/  @P2 BREAK B3 ;  /* 0x0000000000032942 */ /* 0x000fea0003800000 */
[----:B------:R-:W-:Y:S05]  /*0e50*/  @P2 BRA `(.L_x_36) ;  /* 0x00000000000c2947 */ /* 0x000fea0003800000 */
[----:B------:R1:W-:Y:S02]  /*0e60*/  STS [UR20+0x20], R5 ;  /* 0x00002005ff007988 */ /* 0x0003e40008000814 */
.L_x_35:
[----:B------:R-:W-:Y:S05]  /*0e70*/  BSYNC B3 ;  /* 0x0000000000037941 */ /* 0x000fea0003800000 */
.L_x_33:
[----:B------:R1:W-:Y:S02]  /*0e80*/  @!P2 STS [UR20+0x24], R4 ;  /* 0x00002404ff00a988 */ /* 0x0003e40008000814 */
.L_x_36:
[----:B------:R-:W-:Y:S05]  /*0e90*/  BSYNC B4 ;  /* 0x0000000000047941 */ /* 0x000fea0003800000 */
.L_x_32:
[----:B------:R-:W-:Y:S05]  /*0ea0*/  WARPSYNC.ALL ;  /* 0x0000000000007948 */ /* 0x000fea0003800000 */
[----:B------:R-:W-:Y:S04]  /*0eb0*/  BSSY B4, `(.L_x_37) ;  /* 0x000000e000047945 */ /* 0x000fe80003800000 */
[----:B------:R-:W-:Y:S05]  /*0ec0*/  @P2 BRA `(.L_x_38) ;  /* 0x0000000000302947 */ /* 0x000fea0003800000 */
[----:B------:R-:W5:Y:S01]  /*0ed0*/  LDS R3, [UR20+0x34] ;  /* 0x00003414ff037984 */ /* 0x000f620008000800 */
[----:B-1----:R-:W1:Y:S03]  /*0ee0*/  LDC.64 R4, c[0x0][0x248] ;  /* 0x00009200ff047b82 */ /* 0x002e660000000a00 */
[----:B---34-:R-:W3:Y:S01]  /*0ef0*/  LDS R2, [UR20+0x1c] ;  /* 0x00001c14ff027984 */ /* 0x018ee20008000800 */
[C---:B-1----:R-:W-:Y:S01]  /*0f00*/  SHF.L.U64.HI R5, R4.reuse, 0x1, R5 ;  /* 0x0000000104057819 */ /* 0x042fe20000010205 */
[----:B------:R-:W-:-:S03]  /*0f10*/  IMAD.SHL.U32 R4, R4, 0x2, RZ ;  /* 0x0000000204047824 */ /* 0x000fc600078e00ff */
[--C-:B------:R-:W-:Y:S02]  /*0f20*/  SHF.R.U32.HI R7, RZ, 0x4, R5.reuse ;  /* 0x00000004ff077819 */ /* 0x100fe40000011605 */
[----:B------:R-:W-:-:S05]  /*0f30*/  SHF.R.U64 R4, R4, 0x4, R5 ;  /* 0x0000000404047819 */ /* 0x000fca0000001205 */
[----:B------:R1:W-:Y:S01]  /*0f40*/  STS [UR20+0xc], R4 ;  /* 0x00000c04ff007988 */ /* 0x0003e20008000814 */
[----:B-----5:R-:W-:Y:S02]  /*0f50*/  LOP3.LUT R3, R3, 0x7, RZ, 0xb8, !PT ;  /* 0x0000000703037812 */ /* 0x020fe400078eb8ff */
[----:B---3--:R-:W-:-:S03]  /*0f60*/  LOP3.LUT R2, R2, 0xf, R7, 0xb8, !PT ;  /* 0x0000000f02027812 */ /* 0x008fc600078eb807 */
[----:B------:R1:W-:Y:S04]  /*0f70*/  STS [UR20+0x34], R3 ;  /* 0x00003403ff007988 */ /* 0x0003e80008000814 */
[----:B------:R1:W-:Y:S02]  /*0f80*/  STS [UR20+0x1c], R2 ;  /* 0x00001c02ff007988 */ /* 0x0003e40008000814 */
.L_x_38:
[----:B------:R-:W-:Y:S05]  /*0f90*/  BSYNC B4 ;  /* 0x0000000000047941 */ /* 0x000fea0003800000 */
.L_x_37:
        /* <DEDUP_REMOVED lines=11> */
.L_x_41:
[----:B------:R-:W-:Y:S05]  /*1050*/  @P2 BRA `(.L_x_43) ;  /* 0x0000000000282947 */ /* 0x000fea0003800000 */
[----:B-1-34-:R-:W1:Y:S02]  /*1060*/  LDS R2, [UR20+0x8] ;  /* 0x00000814ff027984 */ /* 0x01ae640008000800 */
[----:B-1----:R-:W-:-:S05]  /*1070*/  LOP3.LUT R2, R2, 0x1800, RZ, 0xb8, !PT ;  /* 0x0000180002027812 */ /* 0x002fca00078eb8ff */
[----:B------:R3:W-:Y:S02]  /*1080*/  STS [UR20+0x8], R2 ;  /* 0x00000802ff007988 */ /* 0x0007e40008000814 */
.L_x_42:
[----:B------:R-:W-:Y:S05]  /*1090*/  @P2 BREAK B5 ;  /* 0x0000000000052942 */ /* 0x000fea0003800000 */
[----:B------:R-:W-:Y:S05]  /*10a0*/  @P2 BRA `(.L_x_44) ;  /* 0x0000000000242947 */ /* 0x000fea0003800000 */
[----:B-1-3--:R-:W1:Y:S01]  /*10b0*/  LDS R2, [UR20+0x8] ;  /* 0x00000814ff027984 */ /* 0x00ae620008000800 */
[----:B------:R-:W-:-:S05]  /*10c0*/  IMAD.MOV.U32 R3, RZ, RZ, 0x6000 ;  /* 0x00006000ff037424 */ /* 0x000fca00078e00ff */
[----:B-1----:R-:W-:-:S04]  /*10d0*/  LOP3.LUT R2, R2, 0x6000, R3, 0xd8, !PT ;  /* 0x0000600002027812 */ /* 0x002fc800078ed803 */
[----:B------:R-:W-:-:S05]  /*10e0*/  LOP3.LUT R2, R2, 0x400000, RZ, 0xb8, !PT ;  /* 0x0040000002027812 */ /* 0x000fca00078eb8ff */
[----:B------:R1:W-:Y:S02]  /*10f0*/  STS [UR20+0x8], R2 ;  /* 0x00000802ff007988 */ /* 0x0003e40008000814 */
.L_x_43:
[----:B------:R-:W-:Y:S05]  /*1100*/  BSYNC B5 ;  /* 0x0000000000057941 */ /* 0x000fea0003800000 */
.L_x_40:
[----:B-1-34-:R-:W1:Y:S02]  /*1110*/  @!P2 LDS R2, [UR20+0x8] ;  /* 0x00000814ff02a984 */ /* 0x01ae640008000800 */
[----:B-1----:R-:W-:-:S05]  /*1120*/  @!P2 LOP3.LUT R2, R2, 0x8000, RZ, 0xb8, !PT ;  /* 0x000080000202a812 */ /* 0x002fca00078eb8ff */
[----:B------:R4:W-:Y:S02]  /*1130*/  @!P2 STS [UR20+0x8], R2 ;  /* 0x00000802ff00a988 */ /* 0x0009e40008000814 */
.L_x_44:
[----:B------:R-:W-:Y:S05]  /*1140*/  BSYNC B4 ;  /* 0x0000000000047941 */ /* 0x000fea0003800000 */
.L_x_39:
[----:B------:R-:W-:Y:S05]  /*1150*/  WARPSYNC.ALL ;  /* 0x0000000000007948 */ /* 0x000fea0003800000 */
[----:B------:R-:W-:Y:S01]  /*1160*/  UIADD3 UR5, UR5, 0x100, URZ ;  /* 0x0000010005057890 */ /* 0x000fe2000fffe03f */
[----:B------:R-:W-:Y:S01]  /*1170*/  ISETP.GE.AND P1, PT, R13, 0x1, PT ;  /* 0x000000010d00780c */ /* 0x000fe20003f26270 */
[----:B------:R-:W-:Y:S01]  /*1180*/  IMAD.MOV.U32 R24, RZ, RZ, RZ ;  /* 0x000000ffff187224 */ /* 0x000fe200078e00ff */
[----:B------:R-:W-:Y:S01]  /*1190*/  SHF.R.U32.HI R7, RZ, 0x5, R0 ;  /* 0x00000005ff077819 */ /* 0x000fe20000011600 */
[----:B------:R-:W-:-:S04]  /*11a0*/  UIADD3 UR26, UP0, UR5, UR26, URZ ;  /* 0x0000001a051a7290 */ /* 0x000fc8000ff1e03f */
[----:B------:R-:W-:Y:S01]  /*11b0*/  ULEA.HI.X.SX32 UR27, UR5, UR27, 0x1, UP0 ;  /* 0x0000001b051b7291 */ /* 0x000fe200080f0e3f */
[----:B------:R-:W-:Y:S11]  /*11c0*/  @P0 BRA `(.L_x_45) ;  /* 0x0000000000280947 */ /* 0x000ff60003800000 */
[----:B-1-34-:R-:W1:Y:S01]  /*11d0*/  S2R R2, SR_LANEID ;  /* 0x0000000000027919 */ /* 0x01ae620000000000 */
[----:B------:R-:W-:Y:S05]  /*11e0*/  WARPSYNC.ALL ;  /* 0x0000000000007948 */ /* 0x000fea0003800000 */
[----:B-1----:R-:W-:-:S05]  /*11f0*/  IMAD.SHL.U32 R4, R2, 0x4, RZ ;  /* 0x0000000402047824 */ /* 0x002fca00078e00ff */
[----:B------:R-:W1:Y:S01]  /*1200*/  LDS R5, [R4+UR20] ;  /* 0x0000001404057984 */ /* 0x000e620008000800 */
[----:B------:R-:W-:-:S05]  /*1210*/  IADD3 R2, P3, R4, UR26, RZ ;  /* 0x0000001a04027c10 */ /* 0x000fca000ff7e0ff */
[----:B------:R-:W-:-:S05]  /*1220*/  IMAD.X R3, RZ, RZ, UR27, P3 ;  /* 0x0000001bff037e24 */ /* 0x000fca00098e06ff */
[----:B-1----:R1:W3:Y:S01]  /*1230*/  ATOMG.E.EXCH.STRONG.GPU PT, RZ, [R2], R5 ;  /* 0x0000000502ff73a8 */ /* 0x0022e200041ee100 */
[----:B------:R-:W-:-:S04]  /*1240*/  DEPBAR {5,4,3,2,1,0} ;  /* 0x0000003f0000791a */ /* 0x000fc80000000000 */
[----:B------:R1:W-:Y:S01]  /*1250*/  UTMACCTL.IV [UR26] ;  /* 0x000000001a0079b9 */ /* 0x0003e20008000000 */
[----:B------:R-:W-:Y:S01]  /*1260*/  NOP ;  /* 0x0000000000007918 */ /* 0x000fe20000000000 */
.L_x_45:
[----:B------:R-:W-:Y:S05]  /*1270*/  @P0 BRA `(.L_x_46) ;  /* 0x00000000000c0947 */ /* 0x000fea0003800000 */
[----:B------:R0:W-:Y:S01]  /*1280*/  UTMACMDFLUSH ;  /* 0x00000000000079b7 */ /* 0x0001e20000000000 */
[----:B------:R-:W-:Y:S05]  /*1290*/  @P0 BRA `(.L_x_46) ;  /* 0x0000000000040947 */ /* 0x000fea0003800000 */
[----:B------:R-:W-:-:S04]  /*12a0*/  DEPBAR.LE SB0, 0x0 ;  /* 0x000080000000791a */ /* 0x000fc80000000000 */
.L_x_46:
[----:B------:R-:W-:Y:S05]  /*12b0*/  WARPSYNC.ALL ;  /* 0x0000000000007948 */ /* 0x000fea0003800000 */
[----:B---3--:R-:W-:Y:S01]  /*12c0*/  BAR.SYNC.DEFER_BLOCKING 0x0 ;  /* 0x0000000000007b1d */ /* 0x008fe20000010000 */
[----:B------:R-:W-:Y:S01]  /*12d0*/  R2UR UR21, R7 ;  /* 0x00000000071572ca */ /* 0x000fe200000e0000 */
[----:B------:R-:W-:Y:S01]  /*12e0*/  USHF.L.U32 UR15, UR30, 0x8, URZ ;  /* 0x000000081e0f7899 */ /* 0x000fe2000800063f */
[----:B------:R-:W-:Y:S01]  /*12f0*/  IMAD.MOV.U32 R25, RZ, RZ, RZ ;  /* 0x000000ffff197224 */ /* 0x000fe200078e00ff */
[----:B------:R-:W-:Y:S02]  /*1300*/  CS2R R26, SRZ ;  /* 0x00000000001a7805 */ /* 0x000fe4000001ff00 */
[----:B------:R-:W-:Y:S01]  /*1310*/  CS2R R28, SRZ ;  /* 0x00000000001c7805 */ /* 0x000fe2000001ff00 */
[----:B------:R-:W-:Y:S01]  /*1320*/  VOTEU.ALL UP0, P2 ;  /* 0x00000000003f7886 */ /* 0x000fe20001000000 */
[----:B------:R-:W-:Y:S01]  /*1330*/  UMOV UR6, 0x1 ;  /* 0x0000000100067882 */ /* 0x000fe20000000000 */
[----:B------:R-:W-:Y:S01]  /*1340*/  VOTEU.ALL UP1, P2 ;  /* 0x00000000003f7886 */ /* 0x000fe20001020000 */
[----:B------:R-:W-:Y:S01]  /*1350*/  VOTEU.ALL UP2, P2 ;  /* 0x00000000003f7886 */ /* 0x000fe20001040000 */
[----:B------:R-:W-:Y:S01]  /*1360*/  VOTEU.ALL UP3, P2 ;  /* 0x00000000003f7886 */ /* 0x000fe20001060000 */
[----:B------:R-:W-:-:S04]  /*1370*/  @!UP0 UIADD3 UR8, -UR6, 0x100000, URZ ;  /* 0x0010000006088890 */ /* 0x000fc8000fffe13f */
[----:B------:R-:W-:Y:S02]  /*1380*/  @!UP0 USHF.L.U32 UR9, UR8, 0xb, URZ ;  /* 0x0000000b08098899 */ /* 0x000fe4000800063f */
[----:B------:R-:W-:Y:S01]  /*1390*/  @!UP0 USHF.L.U32 UR8, UR8, 0x1, URZ ;  /* 0x0000000108088899 */ /* 0x000fe2000800063f */
[----:B------:R-:W-:Y:S01]  /*13a0*/  CS2R R30, SRZ ;  /* 0x00000000001e7805 */ /* 0x000fe2000001ff00 */
        /* <DEDUP_REMOVED lines=12> */
[----:B------:R-:W-:Y:S01]  /*1470*/  VOTEU.ALL UP0, P2 ;  /* 0x00000000003f7886 */ /* 0x000fe20001000000 */
[----:B------:R-:W-:Y:S02]  /*1480*/  CS2R R38, SRZ ;  /* 0x0000000000267805 */ /* 0x000fe4000001ff00 */
[----:B------:R-:W-:Y:S02]  /*1490*/  CS2R R40, SRZ ;  /* 0x0000000000287805 */ /* 0x000fe4000001ff00 */
[----:B------:R-:W-:Y:S02]  /*14a0*/  CS2R R42, SRZ ;  /* 0x00000000002a7805 */ /* 0x000fe4000001ff00 */
[----:B------:R-:W-:Y:S01]  /*14b0*/  CS2R R44, SRZ ;  /* 0x00000000002c7805 */ /* 0x000fe2000001ff00 */
[----:B------:R-:W3:Y:S02]  /*14c0*/  FENCE.VIEW.ASYNC.S ;  /* 0x00000000000073c6 */ /* 0x000ee40000000000 */
[----:B---3--:R-:W3:Y:S02]  /*14d0*/  @!UP0 SYNCS.EXCH.64 URZ, [UR20+0x18000], UR8 ;  /* 0x01800008143f85b2 */ /* 0x008ee40008000100 */
[----:B---3--:R-:W-:Y:S01]  /*14e0*/  BAR.SYNC.DEFER_BLOCKING 0x0 ;  /* 0x0000000000007b1d */ /* 0x008fe20000010000 */
[----:B------:R-:W-:-:S02]  /*14f0*/  CS2R R46, SRZ ;  /* 0x00000000002e7805 */ /* 0x000fc4000001ff00 */
[----:B------:R-:W-:Y:S02]  /*1500*/  CS2R R48, SRZ ;  /* 0x0000000000307805 */ /* 0x000fe4000001ff00 */
[----:B------:R-:W-:Y:S02]  /*1510*/  CS2R R50, SRZ ;  /* 0x0000000000327805 */ /* 0x000fe4000001ff00 */
[----:B------:R-:W-:Y:S02]  /*1520*/  CS2R R52, SRZ ;  /* 0x0000000000347805 */ /* 0x000fe4000001ff00 */
[----:B------:R-:W-:Y:S02]  /*1530*/  CS2R R54, SRZ ;  /* 0x0000000000367805 */ /* 0x000fe4000001ff00 */
[----:B------:R-:W-:Y:S02]  /*1540*/  CS2R R56, SRZ ;  /* 0x0000000000387805 */ /* 0x000fe4000001ff00 */
        /* <DEDUP_REMOVED lines=16> */
[----:B------:R-:W-:Y:S01]  /*1650*/  CS2R R90, SRZ ;  /* 0x00000000005a7805 */ /* 0x000fe2000001ff00 */
[----:B------:R3:W4:Y:S02]  /*1660*/  @!UP1 SYNCS.EXCH.64 URZ, [UR20+0x18008], UR10 ;  /* 0x0180080a143f95b2 */ /* 0x0007240008000100 */
[----:B----4-:R-:W-:Y:S01]  /*1670*/  BAR.SYNC.DEFER_BLOCKING 0x0 ;  /* 0x0000000000007b1d */ /* 0x010fe20000010000 */
        /* <DEDUP_REMOVED lines=9> */
[----:B------:R-:W-:Y:S01]  /*1710*/  CS2R R110, SRZ ;  /* 0x00000000006e7805 */ /* 0x000fe2000001ff00 */
[----:B---3--:R-:W-:Y:S01]  /*1720*/  USHF.L.U32 UR11, UR31, 0x7, URZ ;  /* 0x000000071f0b7899 */ /* 0x008fe2000800063f */
        /* <DEDUP_REMOVED lines=12> */
[----:B------:R3:W4:Y:S02]  /*17f0*/  @!UP2 SYNCS.EXCH.64 URZ, [UR20+0x18010], UR12 ;  /* 0x0180100c143fa5b2 */ /* 0x0007240008000100 */
[----:B----4-:R-:W-:Y:S01]  /*1800*/  BAR.SYNC.DEFER_BLOCKING 0x0 ;  /* 0x0000000000007b1d */ /* 0x010fe20000010000 */
[----:B------:R-:W-:Y:S02]  /*1810*/  CS2R R136, SRZ ;  /* 0x0000000000887805 */ /* 0x000fe4000001ff00 */
[----:B------:R-:W-:-:S02]  /*1820*/  CS2R R138, SRZ ;  /* 0x00000000008a7805 */ /* 0x000fc4000001ff00 */
[----:B------:R-:W-:Y:S02]  /*1830*/  CS2R R140, SRZ ;  /* 0x00000000008c7805 */ /* 0x000fe4000001ff00 */
[----:B------:R-:W-:Y:S02]  /*1840*/  CS2R R142, SRZ ;  /* 0x00000000008e7805 */ /* 0x000fe4000001ff00 */
[----:B------:R-:W-:Y:S02]  /*1850*/  CS2R R144, SRZ ;  /* 0x0000000000907805 */ /* 0x000fe4000001ff00 */
[----:B------:R-:W-:Y:S02]  /*1860*/  CS2R R146, SRZ ;  /* 0x0000000000927805 */ /* 0x000fe4000001ff00 */
[----:B------:R-:W-:Y:S02]  /*1870*/  CS2R R148, SRZ ;  /* 0x0000000000947805 */ /* 0x000fe4000001ff00 */
[----:B------:R-:W-:Y:S01]  /*1880*/  CS2R R150, SRZ ;  /* 0x0000000000967805 */ /* 0x000fe2000001ff00 */
[----:B------:R3:W4:Y:S01]  /*1890*/  @!UP3 SYNCS.EXCH.64 URZ, [UR20+0x18018], UR6 ;  /* 0x01801806143fb5b2 */ /* 0x0007220008000100 */
[----:B------:R-:W-:Y:S05]  /*18a0*/  @!P1 BRA `(.L_x_47) ;  /* 0x0000000800049947 */ /* 0x000fea0003800000 */
        /* <DEDUP_REMOVED lines=64> */
[----:B------:R-:W-:Y:S01]  /*1cb0*/  UMOV UR5, URZ ;  /* 0x0000003f00057c82 */ /* 0x000fe20008000000 */
[----:B------:R-:W-:-:S05]  /*1cc0*/  UMOV UR10, URZ ;  /* 0x0000003f000a7c82 */ /* 0x000fca0008000000 */
.L_x_49:
[----:B----4-:R-:W-:Y:S01]  /*1cd0*/  BAR.SYNC.DEFER_BLOCKING 0x0 ;  /* 0x0000000000007b1d */ /* 0x010fe20000010000 */
[----:B------:R-:W-:Y:S01]  /*1ce0*/  ULEA UR32, UR5, UR20, 0x3 ;  /* 0x0000001405207291 */ /* 0x000fe2000f8e183f */
[----:B-1----:R-:W-:Y:S01]  /*1cf0*/  @!P2 IMAD.MOV.U32 R3, RZ, RZ, 0x6000 ;  /* 0x00006000ff03a424 */ /* 0x002fe200078e00ff */
[----:B------:R-:W-:Y:S01]  /*1d00*/  ELECT P0, URZ, PT ;  /* 0x00000000003f782f */ /* 0x000fe20003800000 */
[----:B------:R-:W-:Y:S01]  /*1d10*/  IMAD.U32 R2, RZ, RZ, UR4 ;  /* 0x00000004ff027e24 */ /* 0x000fe2000f8e00ff */
[----:B------:R-:W-:Y:S02]  /*1d20*/  ULEA UR8, UR5, UR20, 0xd ;  /* 0x0000001405087291 */ /* 0x000fe4000f8e683f */
[----:B------:R-:W-:Y:S02]  /*1d30*/  ISETP.LT.U32.AND P0, PT, R6, 0x20, P0 ;  /* 0x000000200600780c */ /* 0x000fe40000701070 */
[----:B------:R-:W-:Y:S02]  /*1d40*/  ELECT P1, URZ, PT ;  /* 0x00000000003f782f */ /* 0x000fe40003820000 */
[----:B------:R-:W-:Y:S01]  /*1d50*/  SHF.L.U32 R2, R2, 0x1f, RZ ;  /* 0x0000001f02027819 */ /* 0x000fe200000006ff */
[----:B------:R-:W-:Y:S01]  /*1d60*/  UIADD3 UR8, UR8, 0x10000, URZ ;  /* 0x0001000008087890 */ /* 0x000fe2000fffe03f */
[----:B------:R-:W-:Y:S01]  /*1d70*/  ISETP.LT.U32.AND P1, PT, R6, 0x20, P1 ;  /* 0x000000200600780c */ /* 0x000fe20000f21070 */
[----:B---3--:R-:W-:Y:S01]  /*1d80*/  ULEA UR12, UR5, UR20, 0xe ;  /* 0x00000014050c7291 */ /* 0x008fe2000f8e703f */
[----:B------:R-:W-:Y:S01]  /*1d90*/  UMOV UR14, UR10 ;  /* 0x0000000a000e7c82 */ /* 0x000fe20008000000 */
[----:B------:R-:W-:-:S02]  /*1da0*/  USHF.L.U32 UR16, UR21, 0x6, URZ ;  /* 0x0000000615107899 */ /* 0x000fc4000800063f */
[----:B------:R-:W-:Y:S02]  /*1db0*/  USHF.R.U32.HI UR18, URZ, 0x4, UR12 ;  /* 0x000000043f127899 */ /* 0x000fe4000801160c */
[----:B------:R-:W-:Y:S01]  /*1dc0*/  VOTEU.ANY UP0, P0 ;  /* 0x00000000003f7886 */ /* 0x000fe20000000100 */
[----:B------:R-:W-:Y:S01]  /*1dd0*/  VOTEU.ANY UP2, P0 ;  /* 0x00000000003f7886 */ /* 0x000fe20000040100 */
[----:B------:R-:W-:Y:S01]  /*1de0*/  ULOP3.LUT UR16, UR16, 0x100, URZ, 0xc0, !UPT ;  /* 0x0000010010107892 */ /* 0x000fe2000f8ec03f */
[----:B------:R1:W-:Y:S01]  /*1df0*/  @!P2 SYNCS.ARRIVE.TRANS64 RZ, [UR32+0x18000], R3 ;  /* 0x01800003ffffa9a7 */ /* 0x0003e20008000020 */
[----:B------:R-:W-:Y:S01]  /*1e00*/  BAR.SYNC.DEFER_BLOCKING 0x0 ;  /* 0x0000000000007b1d */ /* 0x000fe20000010000 */
[----:B------:R-:W-:Y:S02]  /*1e10*/  @UP0 UIADD3 UR9, UR32, 0x18000, URZ ;  /* 0x0001800020090890 */ /* 0x000fe4000fffe03f */
[----:B------:R-:W-:Y:S02]  /*1e20*/  ULEA.HI UR16, UR8, UR16, URZ, 0x1c ;  /* 0x0000001008107291 */ /* 0x000fe4000f8fe03f */
[----:B------:R-:W-:Y:S01]  /*1e30*/  USGXT.U32 UR18, UR18, 0xe ;  /* 0x0000000e1212789a */ /* 0x000fe20008000000 */
[----:B------:R-:W-:Y:S01]  /*1e40*/  @UP0 UMOV UR6, UR22 ;  /* 0x0000001600060c82 */ /* 0x000fe20008000000 */
[----:B------:R-:W-:Y:S01]  /*1e50*/  @UP0 UMOV UR7, UR23 ;  /* 0x0000001700070c82 */ /* 0x000fe20008000000 */
[----:B------:R-:W-:Y:S01]  /*1e60*/  VOTEU.ANY UP1, P1 ;  /* 0x00000000003f7886 */ /* 0x000fe20000820100 */
[----:B------:R-:W-:Y:S01]  /*1e70*/  VOTEU.ANY UP3, P1 ;  /* 0x00000000003f7886 */ /* 0x000fe20000860100 */
[----:B------:R-:W-:Y:S01]  /*1e80*/  UMOV UR19, 0x80000020 ;  /* 0x8000002000137882 */ /* 0x000fe20000000000 */
[----:B------:R-:W-:-:S02]  /*1e90*/  UMOV UR17, 0x80000020 ;  /* 0x8000002000117882 */ /* 0x000fc40000000000 */
[----:B------:R-:W-:Y:S01]  /*1ea0*/  @UP1 UIADD3 UR13, UR32, 0x18000, URZ ;  /* 0x00018000200d1890 */ /* 0x000fe2000fffe03f */
[----:B------:R-:W-:Y:S01]  /*1eb0*/  @UP1 UMOV UR28, UR24 ;  /* 0x00000018001c1c82 */ /* 0x000fe20008000000 */
[----:B------:R-:W-:Y:S01]  /*1ec0*/  @UP1 UMOV UR29, UR25 ;  /* 0x00000019001d1c82 */ /* 0x000fe20008000000 */
[----:B------:R3:W-:Y:S01]  /*1ed0*/  @UP2 UTMALDG.2D [UR8], [UR6] ;  /* 0x00000008060025b4 */ /* 0x0007e20008008000 */
[----:B------:R4:W-:Y:S06]  /*1ee0*/  MEMBAR.ALL.CTA ;  /* 0x0000000000007992 */ /* 0x0009ec0000008000 */
[----:B----4-:R-:W4:Y:S01]  /*1ef0*/  FENCE.VIEW.ASYNC.S ;  /* 0x00000000000073c6 */ /* 0x010f220000000000 */
[----:B---3--:R-:W-:-:S07]  /*1f00*/  ULOP3.LUT UR8, UR16, 0x3fff, URZ, 0xc0, !UPT ;  /* 0x00003fff10087892 */ /* 0x008fce000f8ec03f */
[----:B------:R-:W-:Y:S01]  /*1f10*/  UMOV UR16, UR8 ;  /* 0x0000000800107c82 */ /* 0x000fe20008000000 */
[----:B----4-:R-:W-:Y:S06]  /*1f20*/  BAR.SYNC.DEFER_BLOCKING 0x0 ;  /* 0x0000000000007b1d */ /* 0x010fec0000010000 */
[----:B------:R1:W-:Y:S02]  /*1f30*/  @UP3 UTMALDG.2D [UR12], [UR28] ;  /* 0x0000000c1c0035b4 */ /* 0x0003e40008008000 */
[----:B------:R-:W-:Y:S06]  /*1f40*/  BAR.SYNC.DEFER_BLOCKING 0x0 ;  /* 0x0000000000007b1d */ /* 0x000fec0000010000 */
[----:B------:R-:W3:Y:S02]  /*1f50*/  SYNCS.PHASECHK.TRANS64.TRYWAIT P0, [UR32+0x18000], R2 ;  /* 0x01800002ff0075a7 */ /* 0x000ee40008000160 */
[----:B-1-3--:R-:W-:Y:S05]  /*1f60*/  @!P0 BRA `(.L_x_48) ;  /* 0x0000000800388947 */ /* 0x00afea0003800000 */
.L_x_50:
[----:B------:R-:W-:Y:S02]  /*1f70*/  WARPGROUP.DEPBAR.LE gsb0, 0x0 ;  /* 0x00008000000079c5 */ /* 0x000fe40000010000 */
[----:B------:R-:W-:Y:S01]  /*1f80*/  WARPGROUP.ARRIVE ;  /* 0x00000000000079c5 */ /* 0x000fe20000000000 */
[----:B------:R-:W1:Y:S01]  /*1f90*/  LDC R2, c[0x0][0x230] ;  /* 0x00008c00ff027b82 */ /* 0x000e620000000800 */
[----:B------:R-:W-:Y:S01]  /*1fa0*/  UIADD3 UR10, UR10, 0x20, URZ ;  /* 0x000000200a0a7890 */ /* 0x000fe2000fffe03f */
[----:B------:R-:W-:Y:S01]  /*1fb0*/  UMOV UR6, UR18 ;  /* 0x0000001200067c82 */ /* 0x000fe20008000000 */
[----:B------:R-:W-:Y:S02]  /*1fc0*/  UMOV UR7, URZ ;  /* 0x0000003f00077c82 */ /* 0x000fe40008000000 */
[----:B------:R-:W-:Y:S01]  /*1fd0*/  HGMMA.64x256x16.F32 R24, gdesc[UR16], R24 ;  /* 0x03e00000101879f0 */ /* 0x000fe20008700818 */
[----:B------:R-:W-:Y:S01]  /*1fe0*/  UMOV UR16, 0xfffffffe ;  /* 0xfffffffe00107882 */ /* 0x000fe20000000000 */
[----:B------:R-:W-:Y:S01]  /*1ff0*/  UMOV UR17, 0x7fffffdf ;  /* 0x7fffffdf00117882 */ /* 0x000fe20000000000 */
[----:B------:R-:W-:-:S02]  /*2000*/  UIADD3 UR5, UR5, 0x1, URZ ;  /* 0x0000000105057890 */ /* 0x000fc4000fffe03f */
[----:B------:R-:W-:Y:S02]  /*2010*/  UIADD3.64 UR18, UR6, -UR16, URZ ;  /* 0x8000001006127297 */ /* 0x000fe4000fffe03f */
[----:B------:R-:W-:Y:S01]  /*2020*/  UISETP.NE.U32.AND UP0, UPT, UR5, 0x4, UPT ;  /* 0x000000040500788c */ /* 0x000fe2000bf05070 */
[----:B------:R-:W-:Y:S01]  /*2030*/  UMOV UR6, UR8 ;  /* 0x0000000800067c82 */ /* 0x000fe20008000000 */
[----:B------:R-:W-:Y:S02]  /*2040*/  UMOV UR7, URZ ;  /* 0x0000003f00077c82 */ /* 0x000fe40008000000 */
[----:B------:R-:W-:Y:S02]  /*2050*/  USEL UR5, UR5, URZ, UP0 ;  /* 0x0000003f05057287 */ /* 0x000fe40008000000 */
[----:B------:R-:W-:Y:S02]  /*2060*/  UIADD3.64 UR16, UR6, -UR16, URZ ;  /* 0x8000001006107297 */ /* 0x000fe4000fffe03f */
[----:B------:R-:W-:Y:S01]  /*2070*/  USEL UR6, URZ, 0x1, UP0 ;  /* 0x000000013f067887 */ /* 0x000fe20008000000 */
[----:B-1----:R-:W-:-:S03]  /*2080*/  ISETP.LE.AND P0, PT, R2, UR10, PT ;  /* 0x0000000a02007c0c */ /* 0x002fc6000bf03270 */
[----:B------:R-:W-:-:S09]  /*2090*/  ULOP3.LUT UR4, UR4, UR6, URZ, 0x3c, !UPT ;  /* 0x0000000604047292 */ /* 0x000fd2000f8e3c3f */
[----:B------:R-:W-:Y:S01]  /*20a0*/  HGMMA.64x256x16.F32 R24, gdesc[UR16], R24, gsb0 ;  /* 0x03e00000101879f0 */ /* 0x000fe20008000818 */
[----:B------:R-:W-:Y:S05]  /*20b0*/  @!P0 BRA `(.L_x_49) ;  /* 0xfffffffc00048947 */ /* 0x000fea000383ffff */
.L_x_47:
[----:B------:R-:W-:Y:S02]  /*20c0*/  WARPGROUP.DEPBAR.LE gsb0, 0x0 ;  /* 0x00008000000079c5 */ /* 0x000fe40000010000 */
[----:B----4-:R-:W-:Y:S01]  /*20d0*/  BAR.SYNC.DEFER_BLOCKING 0x0 ;  /* 0x0000000000007b1d */ /* 0x010fe20000010000 */
[C---:B-1----:R-:W-:Y:S01]  /*20e0*/  IMAD.SHL.U32 R2, R0.reuse, 0x80, RZ ;  /* 0x0000008000027824 */ /* 0x042fe200078e00ff */
[----:B------:R-:W-:Y:S01]  /*20f0*/  F2FP.F16.F32.PACK_AB R24, R25, R24 ;  /* 0x000000181918723e */ /* 0x000fe200000000ff */
[----:B------:R-:W-:Y:S01]  /*2100*/  IMAD.SHL.U32 R3, R0, 0x10, RZ ;  /* 0x0000001000037824 */ /* 0x000fe200078e00ff */
[----:B------:R-:W-:Y:S02]  /*2110*/  F2FP.F16.F32.PACK_AB R25, R27, R26 ;  /* 0x0000001a1b19723e */ /* 0x000fe400000000ff */
[----:B------:R-:W-:Y:S02]  /*2120*/  ELECT P0, URZ, PT ;  /* 0x00000000003f782f */ /* 0x000fe40003800000 */
[----:B------:R-:W-:Y:S01]  /*2130*/  LOP3.LUT R2, R2, 0x780, RZ, 0xc0, !PT ;  /* 0x0000078002027812 */ /* 0x000fe200078ec0ff */
[----:B------:R-:W-:Y:S01]  /*2140*/  ULOP3.LUT UR21, UR21, 0x3, URZ, 0xc0, !UPT ;  /* 0x0000000315157892 */ /* 0x000fe2000f8ec03f */
[----:B------:R-:W-:Y:S01]  /*2150*/  F2FP.F16.F32.PACK_AB R56, R57, R56 ;  /* 0x000000383938723e */ /* 0x000fe200000000ff */
[----:B------:R-:W-:Y:S01]  /*2160*/  UMOV UR10, UR11 ;  /* 0x0000000b000a7c82 */ /* 0x000fe20008000000 */
[----:B------:R-:W-:Y:S01]  /*2170*/  LOP3.LUT R3, R2, 0x70, R3, 0xf8, !PT ;  /* 0x0000007002037812 */ /* 0x000fe200078ef803 */
[----:B------:R-:W-:Y:S01]  /*2180*/  ULEA UR9, UR21, UR15, 0x6 ;  /* 0x0000000f15097291 */ /* 0x000fe2000f8e303f */
[----:B------:R-:W-:Y:S01]  /*2190*/  F2FP.F16.F32.PACK_AB R26, R29, R28 ;  /* 0x0000001c1d1a723e */ /* 0x000fe200000000ff */
[----:B------:R-:W-:Y:S01]  /*21a0*/  ULEA UR8, UR21, UR20, 0xe ;  /* 0x0000001415087291 */ /* 0x000fe2000f8e703f */
[----:B------:R-:W-:Y:S01]  /*21b0*/  LOP3.LUT R3, R3, 0x10, R0, 0x78, !PT ;  /* 0x0000001003037812 */ /* 0x000fe200078e7800 */
[----:B------:R-:W-:Y:S01]  /*21c0*/  IMAD.SHL.U32 R0, R0, 0x40, RZ ;  /* 0x0000004000007824 */ /* 0x000fe200078e00ff */
[----:B------:R-:W-:-:S02]  /*21d0*/  F2FP.F16.F32.PACK_AB R27, R31, R30 ;  /* 0x0000001e1f1b723e */ /* 0x000fc400000000ff */
[----:B------:R-:W-:Y:S02]  /*21e0*/  F2FP.F16.F32.PACK_AB R57, R59, R58 ;  /* 0x0000003a3b39723e */ /* 0x000fe400000000ff */
[----:B------:R-:W-:Y:S02]  /*21f0*/  LOP3.LUT R0, R3, 0x3800, R0, 0xf8, !PT ;  /* 0x0000380003007812 */ /* 0x000fe400078ef800 */
[----:B------:R-:W-:Y:S01]  /*2200*/  F2FP.F16.F32.PACK_AB R88, R89, R88 ;  /* 0x000000585958723e */ /* 0x000fe200000000ff */
[----:B------:R-:W1:Y:S02]  /*2210*/  @!P2 SYNCS.CCTL.IV [UR20+0x18000] ;  /* 0x01800000ff00a9b1 */ /* 0x000e640008000014 */
[----:B-1----:R-:W-:Y:S01]  /*2220*/  BAR.SYNC.DEFER_BLOCKING 0x0 ;  /* 0x0000000000007b1d */ /* 0x002fe20000010000 */
[C---:B------:R-:W-:Y:S01]  /*2230*/  LOP3.LUT R3, R0.reuse, 0x20, RZ, 0x3c, !PT ;  /* 0x0000002000037812 */ /* 0x040fe200078e3cff */
[----:B------:R-:W-:Y:S01]  /*2240*/  VIADD R2, R0, UR20 ;  /* 0x0000001400027c36 */ /* 0x000fe20008000000 */
[----:B------:R-:W-:-:S02]  /*2250*/  F2FP.F16.F32.PACK_AB R58, R61, R60 ;  /* 0x0000003c3d3a723e */ /* 0x000fc400000000ff */
[----:B------:R-:W-:Y:S01]  /*2260*/  F2FP.F16.F32.PACK_AB R59, R63, R62 ;  /* 0x0000003e3f3b723e */ /* 0x000fe200000000ff */
[----:B------:R-:W-:Y:S01]  /*2270*/  VIADD R3, R3, UR20 ;  /* 0x0000001403037c36 */ /* 0x000fe20008000000 */
[----:B------:R-:W-:Y:S02]  /*2280*/  F2FP.F16.F32.PACK_AB R89, R91, R90 ;  /* 0x0000005a5b59723e */ /* 0x000fe400000000ff */
[----:B------:R-:W-:Y:S02]  /*2290*/  F2FP.F16.F32.PACK_AB R120, R121, R120 ;  /* 0x000000787978723e */ /* 0x000fe400000000ff */
[----:B------:R-:W-:Y:S02]  /*22a0*/  F2FP.F16.F32.PACK_AB R32, R33, R32 ;  /* 0x000000202120723e */ /* 0x000fe400000000ff */
[----:B------:R-:W-:Y:S02]  /*22b0*/  F2FP.F16.F32.PACK_AB R90, R93, R92 ;  /* 0x0000005c5d5a723e */ /* 0x000fe400000000ff */
[----:B------:R-:W-:-:S02]  /*22c0*/  F2FP.F16.F32.PACK_AB R91, R95, R94 ;  /* 0x0000005e5f5b723e */ /* 0x000fc400000000ff */
[----:B------:R-:W-:Y:S02]  /*22d0*/  F2FP.F16.F32.PACK_AB R121, R123, R122 ;  /* 0x0000007a7b79723e */ /* 0x000fe400000000ff */
[----:B------:R-:W-:Y:S02]  /*22e0*/  F2FP.F16.F32.PACK_AB R33, R35, R34 ;  /* 0x000000222321723e */ /* 0x000fe400000000ff */
[----:B------:R-:W-:Y:S02]  /*22f0*/  F2FP.F16.F32.PACK_AB R64, R65, R64 ;  /* 0x000000404140723e */ /* 0x000fe400000000ff */
[----:B------:R-:W-:Y:S01]  /*2300*/  F2FP.F16.F32.PACK_AB R122, R125, R124 ;  /* 0x0000007c7d7a723e */ /* 0x000fe200000000ff */
[----:B------:R-:W1:Y:S02]  /*2310*/  @!P2 SYNCS.CCTL.IV [UR20+0x18008] ;  /* 0x01800800ff00a9b1 */ /* 0x000e640008000014 */
[----:B-1----:R-:W-:Y:S01]  /*2320*/  BAR.SYNC.DEFER_BLOCKING 0x0 ;  /* 0x0000000000007b1d */ /* 0x002fe20000010000 */
[----:B------:R-:W-:-:S02]  /*2330*/  F2FP.F16.F32.PACK_AB R123, R127, R126 ;  /* 0x0000007e7f7b723e */ /* 0x000fc400000000ff */
[----:B------:R-:W-:Y:S02]  /*2340*/  LOP3.LUT R4, R0, 0x40, RZ, 0x3c, !PT ;  /* 0x0000004000047812 */ /* 0x000fe400078e3cff */
[----:B------:R-:W-:Y:S02]  /*2350*/  F2FP.F16.F32.PACK_AB R34, R37, R36 ;  /* 0x000000242522723e */ /* 0x000fe400000000ff */
[----:B------:R-:W-:Y:S01]  /*2360*/  F2FP.F16.F32.PACK_AB R35, R39, R38 ;  /* 0x000000262723723e */ /* 0x000fe200000000ff */
[----:B------:R-:W-:Y:S01]  /*2370*/  VIADD R4, R4, UR20 ;  /* 0x0000001404047c36 */ /* 0x000fe20008000000 */
[----:B------:R-:W-:Y:S02]  /*2380*/  F2FP.F16.F32.PACK_AB R65, R67, R66 ;  /* 0x000000424341723e */ /* 0x000fe400000000ff */
[----:B------:R-:W-:Y:S02]  /*2390*/  F2FP.F16.F32.PACK_AB R96, R97, R96 ;  /* 0x000000606160723e */ /* 0x000fe400000000ff */
[----:B------:R-:W-:-:S02]  /*23a0*/  F2FP.F16.F32.PACK_AB R66, R69, R68 ;  /* 0x000000444542723e */ /* 0x000fc400000000ff */
[----:B------:R-:W-:Y:S02]  /*23b0*/  F2FP.F16.F32.PACK_AB R67, R71, R70 ;  /* 0x000000464743723e */ /* 0x000fe400000000ff */
[----:B------:R-:W-:Y:S02]  /*23c0*/  F2FP.F16.F32.PACK_AB R97, R99, R98 ;  /* 0x000000626361723e */ /* 0x000fe400000000ff */
[----:B------:R-:W-:Y:S02]  /*23d0*/  F2FP.F16.F32.PACK_AB R128, R129, R128 ;  /* 0x000000808180723e */ /* 0x000fe400000000ff */
[----:B------:R-:W-:Y:S02]  /*23e0*/  F2FP.F16.F32.PACK_AB R40, R41, R40 ;  /* 0x000000282928723e */ /* 0x000fe400000000ff */
[----:B------:R-:W-:Y:S01]  /*23f0*/  F2FP.F16.F32.PACK_AB R98, R101, R100 ;  /* 0x000000646562723e */ /* 0x000fe200000000ff */
[----:B------:R-:W1:Y:S02]  /*2400*/  @!P2 SYNCS.CCTL.IV [UR20+0x18010] ;  /* 0x01801000ff00a9b1 */ /* 0x000e640008000014 */
[----:B-1----:R-:W-:Y:S01]  /*2410*/  BAR.SYNC.DEFER_BLOCKING 0x0 ;  /* 0x0000000000007b1d */ /* 0x002fe20000010000 */
[----:B------:R-:W-:-:S02]  /*2420*/  F2FP.F16.F32.PACK_AB R99, R103, R102 ;  /* 0x000000666763723e */ /* 0x000fc400000000ff */
[----:B------:R-:W-:Y:S02]  /*2430*/  F2FP.F16.F32.PACK_AB R129, R131, R130 ;  /* 0x000000828381723e */ /* 0x000fe400000000ff */
[----:B------:R-:W-:Y:S02]  /*2440*/  F2FP.F16.F32.PACK_AB R41, R43, R42 ;  /* 0x0000002a2b29723e */ /* 0x000fe400000000ff */
[----:B------:R-:W-:Y:S02]  /*2450*/  F2FP.F16.F32.PACK_AB R72, R73, R72 ;  /* 0x000000484948723e */ /* 0x000fe400000000ff */
[----:B------:R-:W-:Y:S02]  /*2460*/  F2FP.F16.F32.PACK_AB R130, R133, R132 ;  /* 0x000000848582723e */ /* 0x000fe400000000ff */
[----:B------:R-:W-:Y:S02]  /*2470*/  F2FP.F16.F32.PACK_AB R131, R135, R134 ;  /* 0x000000868783723e */ /* 0x000fe400000000ff */
[----:B------:R-:W-:-:S02]  /*2480*/  LOP3.LUT R0, R0, 0x60, RZ, 0x3c, !PT ;  /* 0x0000006000007812 */ /* 0x000fc400078e3cff */
[----:B------:R-:W-:Y:S02]  /*2490*/  F2FP.F16.F32.PACK_AB R42, R45, R44 ;  /* 0x0000002c2d2a723e */ /* 0x000fe400000000ff */
[----:B------:R-:W-:Y:S01]  /*24a0*/  F2FP.F16.F32.PACK_AB R43, R47, R46 ;  /* 0x0000002e2f2b723e */ /* 0x000fe200000000ff */
[----:B------:R-:W-:Y:S01]  /*24b0*/  VIADD R0, R0, UR20 ;  /* 0x0000001400007c36 */ /* 0x000fe20008000000 */
[----:B------:R-:W-:Y:S02]  /*24c0*/  F2FP.F16.F32.PACK_AB R73, R75, R74 ;  /* 0x0000004a4b49723e */ /* 0x000fe400000000ff */
[----:B------:R-:W-:Y:S02]  /*24d0*/  F2FP.F16.F32.PACK_AB R104, R105, R104 ;  /* 0x000000686968723e */ /* 0x000fe400000000ff */
[----:B------:R-:W-:Y:S01]  /*24e0*/  F2FP.F16.F32.PACK_AB R74, R77, R76 ;  /* 0x0000004c4d4a723e */ /* 0x000fe200000000ff */
[----:B------:R-:W1:Y:S02]  /*24f0*/  @!P2 SYNCS.CCTL.IV [UR20+0x18018] ;  /* 0x01801800ff00a9b1 */ /* 0x000e640008000014 */
[----:B-1----:R-:W-:Y:S01]  /*2500*/  STSM.16.M88.4 [R2], R24 ;  /* 0x0000001802007844 */ /* 0x002fe20000000200 */
[----:B------:R-:W-:-:S02]  /*2510*/  F2FP.F16.F32.PACK_AB R75, R79, R78 ;  /* 0x0000004e4f4b723e */ /* 0x000fc400000000ff */
[----:B------:R-:W-:Y:S01]  /*2520*/  F2FP.F16.F32.PACK_AB R105, R107, R106 ;  /* 0x0000006a6b69723e */ /* 0x000fe200000000ff */
[----:B------:R-:W-:Y:S01]  /*2530*/  STSM.16.M88.4 [R2+0x4000], R56 ;  /* 0x0040003802007844 */ /* 0x000fe20000000200 */
[----:B------:R-:W-:Y:S02]  /*2540*/  F2FP.F16.F32.PACK_AB R136, R137, R136 ;  /* 0x000000888988723e */ /* 0x000fe400000000ff */
[----:B------:R-:W-:Y:S01]  /*2550*/  F2FP.F16.F32.PACK_AB R48, R49, R48 ;  /* 0x000000303130723e */ /* 0x000fe200000000ff */
[----:B------:R-:W-:Y:S01]  /*2560*/  STSM.16.M88.4 [R2+0x8000], R88 ;  /* 0x0080005802007844 */ /* 0x000fe20000000200 */
[----:B------:R-:W-:Y:S02]  /*2570*/  F2FP.F16.F32.PACK_AB R106, R109, R108 ;  /* 0x0000006c6d6a723e */ /* 0x000fe400000000ff */
[----:B------:R-:W-:Y:S01]  /*2580*/  F2FP.F16.F32.PACK_AB R107, R111, R110 ;  /* 0x0000006e6f6b723e */ /* 0x000fe200000000ff */
[----:B------:R-:W-:Y:S01]  /*2590*/  STSM.16.M88.4 [R2+0xc000], R120 ;  /* 0x00c0007802007844 */ /* 0x000fe20000000200 */
[----:B------:R-:W-:-:S02]  /*25a0*/  F2FP.F16.F32.PACK_AB R137, R139, R138 ;  /* 0x0000008a8b89723e */ /* 0x000fc400000000ff */
[----:B------:R-:W-:Y:S01]  /*25b0*/  F2FP.F16.F32.PACK_AB R49, R51, R50 ;  /* 0x000000323331723e */ /* 0x000fe200000000ff */
[----:B------:R-:W-:Y:S01]  /*25c0*/  STSM.16.M88.4 [R3], R32 ;  /* 0x0000002003007844 */ /* 0x000fe20000000200 */
        /* <DEDUP_REMOVED lines=8> */
[----:B------:R-:W-:Y:S01]  /*2650*/  STSM.16.M88.4 [R3+0xc000], R128 ;  /* 0x00c0008003007844 */ /* 0x000fe20000000200 */
[----:B------:R-:W-:Y:S02]  /*2660*/  F2FP.F16.F32.PACK_AB R112, R113, R112 ;  /* 0x000000707170723e */ /* 0x000fe400000000ff */
[----:B------:R-:W-:Y:S01]  /*2670*/  F2FP.F16.F32.PACK_AB R82, R85, R84 ;  /* 0x000000545552723e */ /* 0x000fe200000000ff */
[----:B------:R-:W-:Y:S01]  /*2680*/  STSM.16.M88.4 [R4], R40 ;  /* 0x0000002804007844 */ /* 0x000fe20000000200 */
        /* <DEDUP_REMOVED lines=11> */
[----:B------:R-:W-:Y:S01]  /*2740*/  STSM.16.M88.4 [R0], R48 ;  /* 0x0000003000007844 */ /* 0x000fe20000000200 */
[----:B------:R-:W-:-:S03]  /*2750*/  ISETP.LT.U32.AND P0, PT, R6, 0x80, P0 ;  /* 0x000000800600780c */ /* 0x000fc60000701070 */
[----:B------:R-:W-:Y:S04]  /*2760*/  STSM.16.M88.4 [R0+0x4000], R80 ;  /* 0x0040005000007844 */ /* 0x000fe80000000200 */
[----:B------:R-:W-:Y:S04]  /*2770*/  STSM.16.M88.4 [R0+0x8000], R112 ;  /* 0x0080007000007844 */ /* 0x000fe80000000200 */
[----:B------:R-:W-:Y:S02]  /*2780*/  STSM.16.M88.4 [R0+0xc000], R144 ;  /* 0x00c0009000007844 */ /* 0x000fe40000000200 */
[----:B------:R-:W-:Y:S01]  /*2790*/  VOTEU.ANY UP0, P0 ;  /* 0x00000000003f7886 */ /* 0x000fe20000000100 */
[----:B------:R-:W-:Y:S01]  /*27a0*/  VOTEU.ANY UP1, P0 ;  /* 0x00000000003f7886 */ /* 0x000fe20000020100 */
[----:B------:R1:W-:Y:S06]  /*27b0*/  MEMBAR.ALL.CTA ;  /* 0x0000000000007992 */ /* 0x0003ec0000008000 */
[----:B-1----:R-:W1:Y:S01]  /*27c0*/  FENCE.VIEW.ASYNC.S ;  /* 0x00000000000073c6 */ /* 0x002e620000000000 */
[----:B---3--:R-:W-:Y:S01]  /*27d0*/  @UP0 UMOV UR6, UR26 ;  /* 0x0000001a00060c82 */ /* 0x008fe20008000000 */
[----:B------:R-:W-:Y:S01]  /*27e0*/  @UP0 UMOV UR7, UR27 ;  /* 0x0000001b00070c82 */ /* 0x000fe20008000000 */
[----:B-1----:R-:W-:Y:S06]  /*27f0*/  BAR.SYNC.DEFER_BLOCKING 0x0 ;  /* 0x0000000000007b1d */ /* 0x002fec0000010000 */
[----:B------:R1:W-:Y:S01]  /*2800*/  @UP1 UTMASTG.2D [UR8], [UR6] ;  /* 0x00000008060013b5 */ /* 0x0003e20008008000 */
[----:B------:R0:W-:Y:S01]  /*2810*/  UTMACMDFLUSH ;  /* 0x00000000000079b7 */ /* 0x0001e20000000000 */
[----:B------:R-:W-:-:S04]  /*2820*/  DEPBAR.LE SB0, 0x0 ;  /* 0x000080000000791a */ /* 0x000fc80000000000 */
[----:B------:R-:W-:Y:S06]  /*2830*/  BAR.SYNC.DEFER_BLOCKING 0x0 ;  /* 0x0000000000007b1d */ /* 0x000fec0000010000 */
[----:B-1----:R-:W-:Y:S05]  /*2840*/  EXIT ;  /* 0x000000000000794d */ /* 0x002fea0003800000 */
.L_x_48:
[----:B------:R-:W1:Y:S02]  /*2850*/  SYNCS.PHASECHK.TRANS64.TRYWAIT P0, [UR32+0x18000], R2 ;  /* 0x01800002ff0075a7 */ /* 0x000e640008000160 */
[----:B-1----:R-:W-:Y:S05]  /*2860*/  @!P0 BRA `(.L_x_48) ;  /* 0xfffffffc00f88947 */ /* 0x002fea000383ffff */
[----:B------:R-:W-:Y:S05]  /*2870*/  BRA `(.L_x_50) ;  /* 0xfffffff400bc7947 */ /* 0x000fea000383ffff */
.L_x_51:
[----:B------:R-:W-:-:S00]  /*2880*/  BRA `(.L_x_51) ;  /* 0xfffffffc00fc7947 */ /* 0x000fc0000383ffff */
[----:B------:R-:W-:-:S00]  /*2890*/  NOP ;  /* 0x0000000000007918 */ /* 0x000fc00000000000 */
        /* <DEDUP_REMOVED lines=14> */
.L_x_52:


//--------------------- .nv.shared.gluon_wgmma    --------------------------
	.section	.nv.shared.gluon_wgmma,"aw",@nobits
	.sectionflags	@""
	.align	16
	.zero		1024


//--------------------- .nv.shared.reserved.0     --------------------------
	.section	.nv.shared.reserved.0,"aw",@nobits
	.weak		__nv_reservedSMEM_offset_0_alias
	.size		__nv_reservedSMEM_offset_0_alias, 0, 0
	.other		__nv_reservedSMEM_offset_0_alias,@"STO_CUDA_RESERVED_SHARED STV_DEFAULT"
__nv_reservedSMEM_offset_0_alias:
	.zero		0


//--------------------- .nv.constant0.gluon_wgmma --------------------------
	.section	.nv.constant0.gluon_wgmma,"a",@progbits
	.sectionflags	@""
	.align	4
.nv.constant0.gluon_wgmma:
	.zero		608


//--------------------- SYMBOLS --------------------------

	.type		.nv.reservedSmem.offset0,@object
	.size		.nv.reservedSmem.offset0,0x4
